//
// Generated by NVIDIA NVVM Compiler
//
// Compiler Build ID: CL-36424714
// Cuda compilation tools, release 13.0, V13.0.88
// Based on NVVM 20.0.0
//

.version 9.0
.target sm_100
.address_size 64

	// .globl	_Z21normalize_rows_deviceILj1024ELj1EEvjjPKfmPfm
// _ZZNK20SmmaTNT128x128PaddedclEjjjPKfjS1_jPfjE3shm has been demoted
// _ZZ16transpose_deviceILj256EEvPKfmPfmE3shm has been demoted
.global .align 1 .b8 _ZN34_INTERNAL_b286b08c_4_k_cu_38196a554cuda3std3__436_GLOBAL__N__b286b08c_4_k_cu_38196a556ignoreE[1];
.global .align 1 .b8 _ZN34_INTERNAL_b286b08c_4_k_cu_38196a554cuda3std3__45__cpo5beginE[1];
.global .align 1 .b8 _ZN34_INTERNAL_b286b08c_4_k_cu_38196a554cuda3std3__45__cpo3endE[1];
.global .align 1 .b8 _ZN34_INTERNAL_b286b08c_4_k_cu_38196a554cuda3std3__45__cpo6cbeginE[1];
.global .align 1 .b8 _ZN34_INTERNAL_b286b08c_4_k_cu_38196a554cuda3std3__45__cpo4cendE[1];
.global .align 1 .b8 _ZN34_INTERNAL_b286b08c_4_k_cu_38196a554cuda3std3__419piecewise_constructE[1];
.global .align 1 .b8 _ZN34_INTERNAL_b286b08c_4_k_cu_38196a554cuda3std3__48in_placeE[1];
.global .align 1 .b8 _ZN34_INTERNAL_b286b08c_4_k_cu_38196a554cuda3std6ranges3__45__cpo4swapE[1];
.global .align 1 .b8 _ZN34_INTERNAL_b286b08c_4_k_cu_38196a554cuda3std6ranges3__45__cpo9iter_moveE[1];
.global .align 1 .b8 _ZN34_INTERNAL_b286b08c_4_k_cu_38196a554cuda3std6ranges3__45__cpo7advanceE[1];

.visible .entry _Z21normalize_rows_deviceILj1024ELj1EEvjjPKfmPfm(
	.param .u32 _Z21normalize_rows_deviceILj1024ELj1EEvjjPKfmPfm_param_0,
	.param .u32 _Z21normalize_rows_deviceILj1024ELj1EEvjjPKfmPfm_param_1,
	.param .u64 .ptr .align 1 _Z21normalize_rows_deviceILj1024ELj1EEvjjPKfmPfm_param_2,
	.param .u64 _Z21normalize_rows_deviceILj1024ELj1EEvjjPKfmPfm_param_3,
	.param .u64 .ptr .align 1 _Z21normalize_rows_deviceILj1024ELj1EEvjjPKfmPfm_param_4,
	.param .u64 _Z21normalize_rows_deviceILj1024ELj1EEvjjPKfmPfm_param_5
)
.maxntid 1024
{
	.reg .pred 	%p<54>;
	.reg .b32 	%r<194>;
	.reg .b32 	%f<432>;
	.reg .b64 	%rd<89>;

	ld.param.u32 	%r75, [_Z21normalize_rows_deviceILj1024ELj1EEvjjPKfmPfm_param_0];
	ld.param.u32 	%r76, [_Z21normalize_rows_deviceILj1024ELj1EEvjjPKfmPfm_param_1];
	mov.u32 	%r78, %tid.x;
	mov.u32 	%r79, %ctaid.x;
	shr.u32 	%r1, %r78, 5;
	// begin inline asm
	mov.u32 %r77, %laneid;
	// end inline asm
	shl.b32 	%r167, %r79, 5;
	and.b32  	%r4, %r76, -4;
	setp.ge.u32 	%p1, %r167, %r75;
	@%p1 bra 	$L__BB0_48;
	ld.param.u64 	%rd85, [_Z21normalize_rows_deviceILj1024ELj1EEvjjPKfmPfm_param_5];
	ld.param.u64 	%rd84, [_Z21normalize_rows_deviceILj1024ELj1EEvjjPKfmPfm_param_4];
	ld.param.u64 	%rd82, [_Z21normalize_rows_deviceILj1024ELj1EEvjjPKfmPfm_param_3];
	ld.param.u64 	%rd81, [_Z21normalize_rows_deviceILj1024ELj1EEvjjPKfmPfm_param_2];
	add.s32 	%r80, %r1, %r167;
	cvt.u64.u32 	%rd11, %r80;
	mov.u32 	%r81, %nctaid.x;
	shl.b32 	%r5, %r77, 2;
	add.s32 	%r6, %r77, %r4;
	shl.b32 	%r7, %r81, 5;
	add.s32 	%r8, %r5, 128;
	max.u32 	%r82, %r4, %r8;
	not.b32 	%r83, %r5;
	add.s32 	%r9, %r82, %r83;
	shr.u32 	%r84, %r9, 7;
	add.s32 	%r85, %r84, 1;
	add.s32 	%r86, %r6, 32;
	max.u32 	%r87, %r76, %r86;
	not.b32 	%r88, %r77;
	add.s32 	%r89, %r87, %r88;
	sub.s32 	%r10, %r89, %r4;
	shr.u32 	%r90, %r10, 5;
	and.b32  	%r11, %r85, 3;
	mul.hi.u32 	%r91, %r90, 1431655766;
	mul.lo.s32 	%r92, %r91, 3;
	sub.s32 	%r93, %r90, %r92;
	add.s32 	%r12, %r93, 1;
	setp.eq.s32 	%p2, %r12, 3;
	selp.b32 	%r13, 0, %r12, %p2;
	mul.lo.s64 	%rd12, %rd85, %rd11;
	shl.b64 	%rd13, %rd12, 2;
	add.s64 	%rd88, %rd84, %rd13;
	mul.lo.s64 	%rd14, %rd82, %rd11;
	shl.b64 	%rd15, %rd14, 2;
	add.s64 	%rd87, %rd81, %rd15;
$L__BB0_2:
	.pragma "nounroll";
	add.s32 	%r94, %r167, %r1;
	setp.ge.u32 	%p3, %r94, %r75;
	@%p3 bra 	$L__BB0_47;
	setp.ge.u32 	%p4, %r5, %r4;
	mov.b32 	%r183, 0;
	mov.f32 	%f420, 0f00000000;
	mov.f32 	%f421, %f420;
	@%p4 bra 	$L__BB0_12;
	setp.lt.u32 	%p5, %r9, 384;
	mov.f32 	%f421, 0f00000000;
	mov.b32 	%r173, 0;
	mov.u32 	%r172, %r5;
	mov.f32 	%f420, %f421;
	@%p5 bra 	$L__BB0_8;
	add.s32 	%r170, %r5, 256;
	and.b32  	%r101, %r85, 67108860;
	neg.s32 	%r168, %r101;
	mov.f32 	%f421, 0f00000000;
	mov.b32 	%r169, 8;
$L__BB0_6:
	add.s32 	%r102, %r170, -256;
	mul.wide.u32 	%rd20, %r102, 4;
	add.s64 	%rd16, %rd87, %rd20;
	// begin inline asm
	ld.global.nc.v4.f32 {%f69, %f70, %f71, %f72}, [%rd16];
	// end inline asm
	sub.f32 	%f85, %f69, %f421;
	add.s32 	%r103, %r169, -7;
	cvt.rn.f32.u32 	%f86, %r103;
	rcp.rn.f32 	%f87, %f86;
	fma.rn.f32 	%f88, %f85, %f87, %f421;
	sub.f32 	%f89, %f69, %f88;
	fma.rn.f32 	%f90, %f85, %f89, %f420;
	sub.f32 	%f91, %f70, %f88;
	add.s32 	%r104, %r169, -6;
	cvt.rn.f32.u32 	%f92, %r104;
	rcp.rn.f32 	%f93, %f92;
	fma.rn.f32 	%f94, %f91, %f93, %f88;
	sub.f32 	%f95, %f70, %f94;
	fma.rn.f32 	%f96, %f91, %f95, %f90;
	sub.f32 	%f97, %f71, %f94;
	add.s32 	%r105, %r169, -5;
	cvt.rn.f32.u32 	%f98, %r105;
	rcp.rn.f32 	%f99, %f98;
	fma.rn.f32 	%f100, %f97, %f99, %f94;
	sub.f32 	%f101, %f71, %f100;
	fma.rn.f32 	%f102, %f97, %f101, %f96;
	sub.f32 	%f103, %f72, %f100;
	add.s32 	%r106, %r169, -4;
	cvt.rn.f32.u32 	%f104, %r106;
	rcp.rn.f32 	%f105, %f104;
	fma.rn.f32 	%f106, %f103, %f105, %f100;
	sub.f32 	%f107, %f72, %f106;
	fma.rn.f32 	%f108, %f103, %f107, %f102;
	add.s32 	%r107, %r170, -128;
	mul.wide.u32 	%rd21, %r107, 4;
	add.s64 	%rd17, %rd87, %rd21;
	// begin inline asm
	ld.global.nc.v4.f32 {%f73, %f74, %f75, %f76}, [%rd17];
	// end inline asm
	sub.f32 	%f109, %f73, %f106;
	add.s32 	%r108, %r169, -3;
	cvt.rn.f32.u32 	%f110, %r108;
	rcp.rn.f32 	%f111, %f110;
	fma.rn.f32 	%f112, %f109, %f111, %f106;
	sub.f32 	%f113, %f73, %f112;
	fma.rn.f32 	%f114, %f109, %f113, %f108;
	sub.f32 	%f115, %f74, %f112;
	add.s32 	%r109, %r169, -2;
	cvt.rn.f32.u32 	%f116, %r109;
	rcp.rn.f32 	%f117, %f116;
	fma.rn.f32 	%f118, %f115, %f117, %f112;
	sub.f32 	%f119, %f74, %f118;
	fma.rn.f32 	%f120, %f115, %f119, %f114;
	sub.f32 	%f121, %f75, %f118;
	add.s32 	%r110, %r169, -1;
	cvt.rn.f32.u32 	%f122, %r110;
	rcp.rn.f32 	%f123, %f122;
	fma.rn.f32 	%f124, %f121, %f123, %f118;
	sub.f32 	%f125, %f75, %f124;
	fma.rn.f32 	%f126, %f121, %f125, %f120;
	sub.f32 	%f127, %f76, %f124;
	add.s32 	%r111, %r169, 8;
	cvt.rn.f32.u32 	%f128, %r169;
	rcp.rn.f32 	%f129, %f128;
	fma.rn.f32 	%f130, %f127, %f129, %f124;
	sub.f32 	%f131, %f76, %f130;
	fma.rn.f32 	%f132, %f127, %f131, %f126;
	add.s32 	%r112, %r170, 128;
	mul.wide.u32 	%rd22, %r170, 4;
	add.s64 	%rd18, %rd87, %rd22;
	// begin inline asm
	ld.global.nc.v4.f32 {%f77, %f78, %f79, %f80}, [%rd18];
	// end inline asm
	sub.f32 	%f133, %f77, %f130;
	add.s32 	%r113, %r169, 1;
	cvt.rn.f32.u32 	%f134, %r113;
	rcp.rn.f32 	%f135, %f134;
	fma.rn.f32 	%f136, %f133, %f135, %f130;
	sub.f32 	%f137, %f77, %f136;
	fma.rn.f32 	%f138, %f133, %f137, %f132;
	sub.f32 	%f139, %f78, %f136;
	add.s32 	%r114, %r169, 2;
	cvt.rn.f32.u32 	%f140, %r114;
	rcp.rn.f32 	%f141, %f140;
	fma.rn.f32 	%f142, %f139, %f141, %f136;
	sub.f32 	%f143, %f78, %f142;
	fma.rn.f32 	%f144, %f139, %f143, %f138;
	sub.f32 	%f145, %f79, %f142;
	add.s32 	%r115, %r169, 3;
	cvt.rn.f32.u32 	%f146, %r115;
	rcp.rn.f32 	%f147, %f146;
	fma.rn.f32 	%f148, %f145, %f147, %f142;
	sub.f32 	%f149, %f79, %f148;
	fma.rn.f32 	%f150, %f145, %f149, %f144;
	sub.f32 	%f151, %f80, %f148;
	add.s32 	%r116, %r169, 4;
	cvt.rn.f32.u32 	%f152, %r116;
	rcp.rn.f32 	%f153, %f152;
	fma.rn.f32 	%f154, %f151, %f153, %f148;
	sub.f32 	%f155, %f80, %f154;
	fma.rn.f32 	%f156, %f151, %f155, %f150;
	mul.wide.u32 	%rd23, %r112, 4;
	add.s64 	%rd19, %rd87, %rd23;
	// begin inline asm
	ld.global.nc.v4.f32 {%f81, %f82, %f83, %f84}, [%rd19];
	// end inline asm
	sub.f32 	%f157, %f81, %f154;
	add.s32 	%r117, %r169, 5;
	cvt.rn.f32.u32 	%f158, %r117;
	rcp.rn.f32 	%f159, %f158;
	fma.rn.f32 	%f160, %f157, %f159, %f154;
	sub.f32 	%f161, %f81, %f160;
	fma.rn.f32 	%f162, %f157, %f161, %f156;
	sub.f32 	%f163, %f82, %f160;
	add.s32 	%r118, %r169, 6;
	cvt.rn.f32.u32 	%f164, %r118;
	rcp.rn.f32 	%f165, %f164;
	fma.rn.f32 	%f166, %f163, %f165, %f160;
	sub.f32 	%f167, %f82, %f166;
	fma.rn.f32 	%f168, %f163, %f167, %f162;
	sub.f32 	%f169, %f83, %f166;
	add.s32 	%r119, %r169, 7;
	cvt.rn.f32.u32 	%f170, %r119;
	rcp.rn.f32 	%f171, %f170;
	fma.rn.f32 	%f172, %f169, %f171, %f166;
	sub.f32 	%f173, %f83, %f172;
	fma.rn.f32 	%f174, %f169, %f173, %f168;
	sub.f32 	%f175, %f84, %f172;
	cvt.rn.f32.u32 	%f176, %r111;
	rcp.rn.f32 	%f177, %f176;
	fma.rn.f32 	%f421, %f175, %f177, %f172;
	sub.f32 	%f178, %f84, %f421;
	fma.rn.f32 	%f420, %f175, %f178, %f174;
	add.s32 	%r170, %r170, 512;
	add.s32 	%r169, %r169, 16;
	add.s32 	%r168, %r168, 4;
	setp.ne.s32 	%p6, %r168, 0;
	@%p6 bra 	$L__BB0_6;
	add.s32 	%r172, %r170, -256;
	add.s32 	%r183, %r169, -8;
	mov.u32 	%r173, %r183;
$L__BB0_8:
	setp.eq.s32 	%p7, %r11, 0;
	@%p7 bra 	$L__BB0_12;
	setp.eq.s32 	%p8, %r11, 1;
	mul.wide.u32 	%rd25, %r172, 4;
	add.s64 	%rd24, %rd87, %rd25;
	// begin inline asm
	ld.global.nc.v4.f32 {%f179, %f180, %f181, %f182}, [%rd24];
	// end inline asm
	sub.f32 	%f183, %f179, %f421;
	add.s32 	%r120, %r173, 1;
	cvt.rn.f32.u32 	%f184, %r120;
	rcp.rn.f32 	%f185, %f184;
	fma.rn.f32 	%f186, %f183, %f185, %f421;
	sub.f32 	%f187, %f179, %f186;
	fma.rn.f32 	%f188, %f183, %f187, %f420;
	sub.f32 	%f189, %f180, %f186;
	add.s32 	%r121, %r173, 2;
	cvt.rn.f32.u32 	%f190, %r121;
	rcp.rn.f32 	%f191, %f190;
	fma.rn.f32 	%f192, %f189, %f191, %f186;
	sub.f32 	%f193, %f180, %f192;
	fma.rn.f32 	%f194, %f189, %f193, %f188;
	sub.f32 	%f195, %f181, %f192;
	add.s32 	%r122, %r173, 3;
	cvt.rn.f32.u32 	%f196, %r122;
	rcp.rn.f32 	%f197, %f196;
	fma.rn.f32 	%f198, %f195, %f197, %f192;
	sub.f32 	%f199, %f181, %f198;
	fma.rn.f32 	%f200, %f195, %f199, %f194;
	sub.f32 	%f201, %f182, %f198;
	add.s32 	%r183, %r173, 4;
	cvt.rn.f32.u32 	%f202, %r183;
	rcp.rn.f32 	%f203, %f202;
	fma.rn.f32 	%f421, %f201, %f203, %f198;
	sub.f32 	%f204, %f182, %f421;
	fma.rn.f32 	%f420, %f201, %f204, %f200;
	@%p8 bra 	$L__BB0_12;
	setp.eq.s32 	%p9, %r11, 2;
	add.s32 	%r123, %r172, 128;
	mul.wide.u32 	%rd27, %r123, 4;
	add.s64 	%rd26, %rd87, %rd27;
	// begin inline asm
	ld.global.nc.v4.f32 {%f205, %f206, %f207, %f208}, [%rd26];
	// end inline asm
	sub.f32 	%f209, %f205, %f421;
	add.s32 	%r124, %r173, 5;
	cvt.rn.f32.u32 	%f210, %r124;
	rcp.rn.f32 	%f211, %f210;
	fma.rn.f32 	%f212, %f209, %f211, %f421;
	sub.f32 	%f213, %f205, %f212;
	fma.rn.f32 	%f214, %f209, %f213, %f420;
	sub.f32 	%f215, %f206, %f212;
	add.s32 	%r125, %r173, 6;
	cvt.rn.f32.u32 	%f216, %r125;
	rcp.rn.f32 	%f217, %f216;
	fma.rn.f32 	%f218, %f215, %f217, %f212;
	sub.f32 	%f219, %f206, %f218;
	fma.rn.f32 	%f220, %f215, %f219, %f214;
	sub.f32 	%f221, %f207, %f218;
	add.s32 	%r126, %r173, 7;
	cvt.rn.f32.u32 	%f222, %r126;
	rcp.rn.f32 	%f223, %f222;
	fma.rn.f32 	%f224, %f221, %f223, %f218;
	sub.f32 	%f225, %f207, %f224;
	fma.rn.f32 	%f226, %f221, %f225, %f220;
	sub.f32 	%f227, %f208, %f224;
	add.s32 	%r183, %r173, 8;
	cvt.rn.f32.u32 	%f228, %r183;
	rcp.rn.f32 	%f229, %f228;
	fma.rn.f32 	%f421, %f227, %f229, %f224;
	sub.f32 	%f230, %f208, %f421;
	fma.rn.f32 	%f420, %f227, %f230, %f226;
	@%p9 bra 	$L__BB0_12;
	add.s32 	%r127, %r172, 256;
	mul.wide.u32 	%rd29, %r127, 4;
	add.s64 	%rd28, %rd87, %rd29;
	// begin inline asm
	ld.global.nc.v4.f32 {%f231, %f232, %f233, %f234}, [%rd28];
	// end inline asm
	sub.f32 	%f235, %f231, %f421;
	add.s32 	%r128, %r173, 9;
	cvt.rn.f32.u32 	%f236, %r128;
	rcp.rn.f32 	%f237, %f236;
	fma.rn.f32 	%f238, %f235, %f237, %f421;
	sub.f32 	%f239, %f231, %f238;
	fma.rn.f32 	%f240, %f235, %f239, %f420;
	sub.f32 	%f241, %f232, %f238;
	add.s32 	%r129, %r173, 10;
	cvt.rn.f32.u32 	%f242, %r129;
	rcp.rn.f32 	%f243, %f242;
	fma.rn.f32 	%f244, %f241, %f243, %f238;
	sub.f32 	%f245, %f232, %f244;
	fma.rn.f32 	%f246, %f241, %f245, %f240;
	sub.f32 	%f247, %f233, %f244;
	add.s32 	%r130, %r173, 11;
	cvt.rn.f32.u32 	%f248, %r130;
	rcp.rn.f32 	%f249, %f248;
	fma.rn.f32 	%f250, %f247, %f249, %f244;
	sub.f32 	%f251, %f233, %f250;
	fma.rn.f32 	%f252, %f247, %f251, %f246;
	sub.f32 	%f253, %f234, %f250;
	add.s32 	%r183, %r173, 12;
	cvt.rn.f32.u32 	%f254, %r183;
	rcp.rn.f32 	%f255, %f254;
	fma.rn.f32 	%f421, %f253, %f255, %f250;
	sub.f32 	%f256, %f234, %f421;
	fma.rn.f32 	%f420, %f253, %f256, %f252;
$L__BB0_12:
	setp.ge.u32 	%p10, %r6, %r76;
	@%p10 bra 	$L__BB0_19;
	setp.eq.s32 	%p11, %r12, 3;
	mov.u32 	%r178, %r6;
	@%p11 bra 	$L__BB0_17;
	mov.b32 	%r177, 0;
	mov.u32 	%r175, %r6;
	mov.u32 	%r176, %r183;
$L__BB0_15:
	mul.wide.u32 	%rd31, %r175, 4;
	add.s64 	%rd30, %rd87, %rd31;
	// begin inline asm
	ld.global.nc.f32 %f258, [%rd30];
	// end inline asm
	sub.f32 	%f259, %f258, %f421;
	add.s32 	%r183, %r176, 1;
	cvt.rn.f32.u32 	%f260, %r183;
	rcp.rn.f32 	%f261, %f260;
	fma.rn.f32 	%f421, %f259, %f261, %f421;
	sub.f32 	%f262, %f258, %f421;
	fma.rn.f32 	%f420, %f259, %f262, %f420;
	add.s32 	%r178, %r175, 32;
	add.s32 	%r133, %r177, 1;
	setp.eq.s32 	%p12, %r133, %r13;
	@%p12 bra 	$L__BB0_17;
	mul.wide.u32 	%rd33, %r178, 4;
	add.s64 	%rd32, %rd87, %rd33;
	// begin inline asm
	ld.global.nc.f32 %f263, [%rd32];
	// end inline asm
	sub.f32 	%f264, %f263, %f421;
	add.s32 	%r176, %r176, 2;
	cvt.rn.f32.u32 	%f265, %r176;
	rcp.rn.f32 	%f266, %f265;
	fma.rn.f32 	%f421, %f264, %f266, %f421;
	sub.f32 	%f267, %f263, %f421;
	fma.rn.f32 	%f420, %f264, %f267, %f420;
	add.s32 	%r175, %r175, 64;
	add.s32 	%r177, %r177, 2;
	setp.ne.s32 	%p13, %r177, %r13;
	mov.u32 	%r178, %r175;
	mov.u32 	%r183, %r176;
	@%p13 bra 	$L__BB0_15;
$L__BB0_17:
	setp.lt.u32 	%p14, %r10, 64;
	@%p14 bra 	$L__BB0_19;
$L__BB0_18:
	.pragma "nounroll";
	mul.wide.u32 	%rd37, %r178, 4;
	add.s64 	%rd34, %rd87, %rd37;
	// begin inline asm
	ld.global.nc.f32 %f268, [%rd34];
	// end inline asm
	sub.f32 	%f271, %f268, %f421;
	add.s32 	%r134, %r183, 1;
	cvt.rn.f32.u32 	%f272, %r134;
	rcp.rn.f32 	%f273, %f272;
	fma.rn.f32 	%f274, %f271, %f273, %f421;
	sub.f32 	%f275, %f268, %f274;
	fma.rn.f32 	%f276, %f271, %f275, %f420;
	add.s32 	%r135, %r178, 32;
	mul.wide.u32 	%rd38, %r135, 4;
	add.s64 	%rd35, %rd87, %rd38;
	// begin inline asm
	ld.global.nc.f32 %f269, [%rd35];
	// end inline asm
	sub.f32 	%f277, %f269, %f274;
	add.s32 	%r136, %r183, 2;
	cvt.rn.f32.u32 	%f278, %r136;
	rcp.rn.f32 	%f279, %f278;
	fma.rn.f32 	%f280, %f277, %f279, %f274;
	sub.f32 	%f281, %f269, %f280;
	fma.rn.f32 	%f282, %f277, %f281, %f276;
	add.s32 	%r137, %r178, 64;
	mul.wide.u32 	%rd39, %r137, 4;
	add.s64 	%rd36, %rd87, %rd39;
	// begin inline asm
	ld.global.nc.f32 %f270, [%rd36];
	// end inline asm
	sub.f32 	%f283, %f270, %f280;
	add.s32 	%r183, %r183, 3;
	cvt.rn.f32.u32 	%f284, %r183;
	rcp.rn.f32 	%f285, %f284;
	fma.rn.f32 	%f421, %f283, %f285, %f280;
	sub.f32 	%f286, %f270, %f421;
	fma.rn.f32 	%f420, %f283, %f286, %f282;
	add.s32 	%r178, %r178, 96;
	setp.lt.u32 	%p15, %r178, %r76;
	@%p15 bra 	$L__BB0_18;
$L__BB0_19:
	shfl.sync.bfly.b32	%r48|%p16, %r183, 16, 31, -1;
	mov.b32 	%r138, %f421;
	shfl.sync.bfly.b32	%r139|%p17, %r138, 16, 31, -1;
	mov.b32 	%f33, %r139;
	mov.b32 	%r140, %f420;
	shfl.sync.bfly.b32	%r141|%p18, %r140, 16, 31, -1;
	mov.b32 	%f34, %r141;
	setp.eq.s32 	%p19, %r48, 0;
	mov.u32 	%r184, %r183;
	mov.f32 	%f422, %f421;
	mov.f32 	%f423, %f420;
	@%p19 bra 	$L__BB0_22;
	setp.eq.s32 	%p20, %r183, 0;
	mov.u32 	%r184, %r48;
	mov.f32 	%f422, %f33;
	mov.f32 	%f423, %f34;
	@%p20 bra 	$L__BB0_22;
	sub.f32 	%f287, %f33, %f421;
	add.s32 	%r184, %r48, %r183;
	cvt.rn.f32.u32 	%f288, %r183;
	cvt.rn.f32.u32 	%f289, %r48;
	mul.f32 	%f290, %f289, %f33;
	fma.rn.f32 	%f291, %f421, %f288, %f290;
	cvt.rn.f32.u32 	%f292, %r184;
	div.rn.f32 	%f422, %f291, %f292;
	mul.f32 	%f293, %f287, %f287;
	mul.f32 	%f294, %f288, %f289;
	div.rn.f32 	%f295, %f294, %f292;
	add.f32 	%f296, %f420, %f34;
	fma.rn.f32 	%f423, %f293, %f295, %f296;
$L__BB0_22:
	shfl.sync.bfly.b32	%r51|%p21, %r184, 8, 31, -1;
	mov.b32 	%r142, %f422;
	shfl.sync.bfly.b32	%r143|%p22, %r142, 8, 31, -1;
	mov.b32 	%f39, %r143;
	mov.b32 	%r144, %f423;
	shfl.sync.bfly.b32	%r145|%p23, %r144, 8, 31, -1;
	mov.b32 	%f40, %r145;
	setp.eq.s32 	%p24, %r51, 0;
	mov.u32 	%r185, %r184;
	mov.f32 	%f424, %f422;
	mov.f32 	%f425, %f423;
	@%p24 bra 	$L__BB0_25;
	setp.eq.s32 	%p25, %r184, 0;
	mov.u32 	%r185, %r51;
	mov.f32 	%f424, %f39;
	mov.f32 	%f425, %f40;
	@%p25 bra 	$L__BB0_25;
	sub.f32 	%f297, %f39, %f422;
	add.s32 	%r185, %r51, %r184;
	cvt.rn.f32.u32 	%f298, %r184;
	cvt.rn.f32.u32 	%f299, %r51;
	mul.f32 	%f300, %f299, %f39;
	fma.rn.f32 	%f301, %f422, %f298, %f300;
	cvt.rn.f32.u32 	%f302, %r185;
	div.rn.f32 	%f424, %f301, %f302;
	mul.f32 	%f303, %f297, %f297;
	mul.f32 	%f304, %f298, %f299;
	div.rn.f32 	%f305, %f304, %f302;
	add.f32 	%f306, %f423, %f40;
	fma.rn.f32 	%f425, %f303, %f305, %f306;
$L__BB0_25:
	shfl.sync.bfly.b32	%r54|%p26, %r185, 4, 31, -1;
	mov.b32 	%r146, %f424;
	shfl.sync.bfly.b32	%r147|%p27, %r146, 4, 31, -1;
	mov.b32 	%f45, %r147;
	mov.b32 	%r148, %f425;
	shfl.sync.bfly.b32	%r149|%p28, %r148, 4, 31, -1;
	mov.b32 	%f46, %r149;
	setp.eq.s32 	%p29, %r54, 0;
	mov.u32 	%r186, %r185;
	mov.f32 	%f426, %f424;
	mov.f32 	%f427, %f425;
	@%p29 bra 	$L__BB0_28;
	setp.eq.s32 	%p30, %r185, 0;
	mov.u32 	%r186, %r54;
	mov.f32 	%f426, %f45;
	mov.f32 	%f427, %f46;
	@%p30 bra 	$L__BB0_28;
	sub.f32 	%f307, %f45, %f424;
	add.s32 	%r186, %r54, %r185;
	cvt.rn.f32.u32 	%f308, %r185;
	cvt.rn.f32.u32 	%f309, %r54;
	mul.f32 	%f310, %f309, %f45;
	fma.rn.f32 	%f311, %f424, %f308, %f310;
	cvt.rn.f32.u32 	%f312, %r186;
	div.rn.f32 	%f426, %f311, %f312;
	mul.f32 	%f313, %f307, %f307;
	mul.f32 	%f314, %f308, %f309;
	div.rn.f32 	%f315, %f314, %f312;
	add.f32 	%f316, %f425, %f46;
	fma.rn.f32 	%f427, %f313, %f315, %f316;
$L__BB0_28:
	shfl.sync.bfly.b32	%r57|%p31, %r186, 2, 31, -1;
	mov.b32 	%r150, %f426;
	shfl.sync.bfly.b32	%r151|%p32, %r150, 2, 31, -1;
	mov.b32 	%f51, %r151;
	mov.b32 	%r152, %f427;
	shfl.sync.bfly.b32	%r153|%p33, %r152, 2, 31, -1;
	mov.b32 	%f52, %r153;
	setp.eq.s32 	%p34, %r57, 0;
	mov.u32 	%r187, %r186;
	mov.f32 	%f428, %f426;
	mov.f32 	%f429, %f427;
	@%p34 bra 	$L__BB0_31;
	setp.eq.s32 	%p35, %r186, 0;
	mov.u32 	%r187, %r57;
	mov.f32 	%f428, %f51;
	mov.f32 	%f429, %f52;
	@%p35 bra 	$L__BB0_31;
	sub.f32 	%f317, %f51, %f426;
	add.s32 	%r187, %r57, %r186;
	cvt.rn.f32.u32 	%f318, %r186;
	cvt.rn.f32.u32 	%f319, %r57;
	mul.f32 	%f320, %f319, %f51;
	fma.rn.f32 	%f321, %f426, %f318, %f320;
	cvt.rn.f32.u32 	%f322, %r187;
	div.rn.f32 	%f428, %f321, %f322;
	mul.f32 	%f323, %f317, %f317;
	mul.f32 	%f324, %f318, %f319;
	div.rn.f32 	%f325, %f324, %f322;
	add.f32 	%f326, %f427, %f52;
	fma.rn.f32 	%f429, %f323, %f325, %f326;
$L__BB0_31:
	shfl.sync.bfly.b32	%r60|%p36, %r187, 1, 31, -1;
	mov.b32 	%r154, %f428;
	shfl.sync.bfly.b32	%r155|%p37, %r154, 1, 31, -1;
	mov.b32 	%f57, %r155;
	mov.b32 	%r156, %f429;
	shfl.sync.bfly.b32	%r157|%p38, %r156, 1, 31, -1;
	mov.b32 	%f58, %r157;
	setp.eq.s32 	%p39, %r60, 0;
	mov.f32 	%f430, %f428;
	mov.f32 	%f431, %f429;
	@%p39 bra 	$L__BB0_34;
	setp.eq.s32 	%p40, %r187, 0;
	mov.f32 	%f430, %f57;
	mov.f32 	%f431, %f58;
	@%p40 bra 	$L__BB0_34;
	sub.f32 	%f327, %f57, %f428;
	add.s32 	%r158, %r60, %r187;
	cvt.rn.f32.u32 	%f328, %r187;
	cvt.rn.f32.u32 	%f329, %r60;
	mul.f32 	%f330, %f329, %f57;
	fma.rn.f32 	%f331, %f428, %f328, %f330;
	cvt.rn.f32.u32 	%f332, %r158;
	div.rn.f32 	%f430, %f331, %f332;
	mul.f32 	%f333, %f327, %f327;
	mul.f32 	%f334, %f328, %f329;
	div.rn.f32 	%f335, %f334, %f332;
	add.f32 	%f336, %f429, %f58;
	fma.rn.f32 	%f431, %f333, %f335, %f336;
$L__BB0_34:
	setp.ge.u32 	%p41, %r5, %r4;
	rsqrt.approx.f32 	%f63, %f431;
	neg.f32 	%f337, %f430;
	mul.f32 	%f64, %f63, %f337;
	@%p41 bra 	$L__BB0_40;
	setp.eq.s32 	%p42, %r11, 0;
	mov.u32 	%r188, %r5;
	@%p42 bra 	$L__BB0_39;
	setp.eq.s32 	%p43, %r11, 1;
	mul.wide.u32 	%rd42, %r5, 4;
	add.s64 	%rd40, %rd87, %rd42;
	// begin inline asm
	ld.global.nc.v4.f32 {%f338, %f339, %f340, %f341}, [%rd40];
	// end inline asm
	fma.rn.f32 	%f342, %f338, %f63, %f64;
	fma.rn.f32 	%f343, %f339, %f63, %f64;
	fma.rn.f32 	%f344, %f340, %f63, %f64;
	fma.rn.f32 	%f345, %f341, %f63, %f64;
	add.s64 	%rd41, %rd88, %rd42;
	// begin inline asm
	st.global.cs.v4.f32 [%rd41], {%f342,%f343,%f344,%f345};
	// end inline asm
	mov.u32 	%r188, %r8;
	@%p43 bra 	$L__BB0_39;
	add.s32 	%r188, %r5, 256;
	setp.eq.s32 	%p44, %r11, 2;
	mul.wide.u32 	%rd45, %r8, 4;
	add.s64 	%rd43, %rd87, %rd45;
	// begin inline asm
	ld.global.nc.v4.f32 {%f346, %f347, %f348, %f349}, [%rd43];
	// end inline asm
	fma.rn.f32 	%f350, %f346, %f63, %f64;
	fma.rn.f32 	%f351, %f347, %f63, %f64;
	fma.rn.f32 	%f352, %f348, %f63, %f64;
	fma.rn.f32 	%f353, %f349, %f63, %f64;
	add.s64 	%rd44, %rd88, %rd45;
	// begin inline asm
	st.global.cs.v4.f32 [%rd44], {%f350,%f351,%f352,%f353};
	// end inline asm
	@%p44 bra 	$L__BB0_39;
	add.s32 	%r188, %r5, 384;
	add.s32 	%r159, %r5, 256;
	mul.wide.u32 	%rd48, %r159, 4;
	add.s64 	%rd46, %rd87, %rd48;
	// begin inline asm
	ld.global.nc.v4.f32 {%f354, %f355, %f356, %f357}, [%rd46];
	// end inline asm
	fma.rn.f32 	%f358, %f354, %f63, %f64;
	fma.rn.f32 	%f359, %f355, %f63, %f64;
	fma.rn.f32 	%f360, %f356, %f63, %f64;
	fma.rn.f32 	%f361, %f357, %f63, %f64;
	add.s64 	%rd47, %rd88, %rd48;
	// begin inline asm
	st.global.cs.v4.f32 [%rd47], {%f358,%f359,%f360,%f361};
	// end inline asm
$L__BB0_39:
	setp.lt.u32 	%p45, %r9, 384;
	@%p45 bra 	$L__BB0_40;
	bra.uni 	$L__BB0_49;
$L__BB0_40:
	setp.ge.u32 	%p47, %r6, %r76;
	@%p47 bra 	$L__BB0_47;
	setp.eq.s32 	%p48, %r12, 3;
	mov.u32 	%r191, %r6;
	@%p48 bra 	$L__BB0_45;
	mov.b32 	%r190, 0;
	mov.u32 	%r189, %r6;
$L__BB0_43:
	mul.wide.u32 	%rd63, %r189, 4;
	add.s64 	%rd61, %rd87, %rd63;
	// begin inline asm
	ld.global.nc.f32 %f394, [%rd61];
	// end inline asm
	fma.rn.f32 	%f395, %f394, %f63, %f64;
	add.s64 	%rd62, %rd88, %rd63;
	// begin inline asm
	st.global.cs.f32 [%rd62], %f395;
	// end inline asm
	add.s32 	%r191, %r189, 32;
	add.s32 	%r164, %r190, 1;
	setp.eq.s32 	%p49, %r164, %r13;
	@%p49 bra 	$L__BB0_45;
	mul.wide.u32 	%rd66, %r191, 4;
	add.s64 	%rd64, %rd87, %rd66;
	// begin inline asm
	ld.global.nc.f32 %f396, [%rd64];
	// end inline asm
	fma.rn.f32 	%f397, %f396, %f63, %f64;
	add.s64 	%rd65, %rd88, %rd66;
	// begin inline asm
	st.global.cs.f32 [%rd65], %f397;
	// end inline asm
	add.s32 	%r189, %r189, 64;
	add.s32 	%r190, %r190, 2;
	setp.ne.s32 	%p50, %r190, %r13;
	mov.u32 	%r191, %r189;
	@%p50 bra 	$L__BB0_43;
$L__BB0_45:
	setp.lt.u32 	%p51, %r10, 64;
	@%p51 bra 	$L__BB0_47;
$L__BB0_46:
	.pragma "nounroll";
	mul.wide.u32 	%rd73, %r191, 4;
	add.s64 	%rd67, %rd87, %rd73;
	// begin inline asm
	ld.global.nc.f32 %f398, [%rd67];
	// end inline asm
	fma.rn.f32 	%f399, %f398, %f63, %f64;
	add.s64 	%rd68, %rd88, %rd73;
	// begin inline asm
	st.global.cs.f32 [%rd68], %f399;
	// end inline asm
	add.s32 	%r165, %r191, 32;
	mul.wide.u32 	%rd74, %r165, 4;
	add.s64 	%rd69, %rd87, %rd74;
	// begin inline asm
	ld.global.nc.f32 %f400, [%rd69];
	// end inline asm
	fma.rn.f32 	%f401, %f400, %f63, %f64;
	add.s64 	%rd70, %rd88, %rd74;
	// begin inline asm
	st.global.cs.f32 [%rd70], %f401;
	// end inline asm
	add.s32 	%r166, %r191, 64;
	mul.wide.u32 	%rd75, %r166, 4;
	add.s64 	%rd71, %rd87, %rd75;
	// begin inline asm
	ld.global.nc.f32 %f402, [%rd71];
	// end inline asm
	fma.rn.f32 	%f403, %f402, %f63, %f64;
	add.s64 	%rd72, %rd88, %rd75;
	// begin inline asm
	st.global.cs.f32 [%rd72], %f403;
	// end inline asm
	add.s32 	%r191, %r191, 96;
	setp.lt.u32 	%p52, %r191, %r76;
	@%p52 bra 	$L__BB0_46;
$L__BB0_47:
	ld.param.u64 	%rd86, [_Z21normalize_rows_deviceILj1024ELj1EEvjjPKfmPfm_param_5];
	ld.param.u64 	%rd83, [_Z21normalize_rows_deviceILj1024ELj1EEvjjPKfmPfm_param_3];
	cvt.u64.u32 	%rd76, %r7;
	mul.lo.s64 	%rd77, %rd83, %rd76;
	shl.b64 	%rd78, %rd77, 2;
	add.s64 	%rd87, %rd87, %rd78;
	mul.lo.s64 	%rd79, %rd86, %rd76;
	shl.b64 	%rd80, %rd79, 2;
	add.s64 	%rd88, %rd88, %rd80;
	add.s32 	%r167, %r167, %r7;
	setp.lt.u32 	%p53, %r167, %r75;
	@%p53 bra 	$L__BB0_2;
$L__BB0_48:
	ret;
$L__BB0_49:
	mul.wide.u32 	%rd57, %r188, 4;
	add.s64 	%rd49, %rd87, %rd57;
	// begin inline asm
	ld.global.nc.v4.f32 {%f362, %f363, %f364, %f365}, [%rd49];
	// end inline asm
	fma.rn.f32 	%f366, %f362, %f63, %f64;
	fma.rn.f32 	%f367, %f363, %f63, %f64;
	fma.rn.f32 	%f368, %f364, %f63, %f64;
	fma.rn.f32 	%f369, %f365, %f63, %f64;
	add.s64 	%rd50, %rd88, %rd57;
	// begin inline asm
	st.global.cs.v4.f32 [%rd50], {%f366,%f367,%f368,%f369};
	// end inline asm
	add.s32 	%r160, %r188, 128;
	mul.wide.u32 	%rd58, %r160, 4;
	add.s64 	%rd51, %rd87, %rd58;
	// begin inline asm
	ld.global.nc.v4.f32 {%f370, %f371, %f372, %f373}, [%rd51];
	// end inline asm
	fma.rn.f32 	%f374, %f370, %f63, %f64;
	fma.rn.f32 	%f375, %f371, %f63, %f64;
	fma.rn.f32 	%f376, %f372, %f63, %f64;
	fma.rn.f32 	%f377, %f373, %f63, %f64;
	add.s64 	%rd52, %rd88, %rd58;
	// begin inline asm
	st.global.cs.v4.f32 [%rd52], {%f374,%f375,%f376,%f377};
	// end inline asm
	add.s32 	%r161, %r188, 256;
	mul.wide.u32 	%rd59, %r161, 4;
	add.s64 	%rd53, %rd87, %rd59;
	// begin inline asm
	ld.global.nc.v4.f32 {%f378, %f379, %f380, %f381}, [%rd53];
	// end inline asm
	fma.rn.f32 	%f382, %f378, %f63, %f64;
	fma.rn.f32 	%f383, %f379, %f63, %f64;
	fma.rn.f32 	%f384, %f380, %f63, %f64;
	fma.rn.f32 	%f385, %f381, %f63, %f64;
	add.s64 	%rd54, %rd88, %rd59;
	// begin inline asm
	st.global.cs.v4.f32 [%rd54], {%f382,%f383,%f384,%f385};
	// end inline asm
	add.s32 	%r162, %r188, 384;
	mul.wide.u32 	%rd60, %r162, 4;
	add.s64 	%rd55, %rd87, %rd60;
	// begin inline asm
	ld.global.nc.v4.f32 {%f386, %f387, %f388, %f389}, [%rd55];
	// end inline asm
	fma.rn.f32 	%f390, %f386, %f63, %f64;
	fma.rn.f32 	%f391, %f387, %f63, %f64;
	fma.rn.f32 	%f392, %f388, %f63, %f64;
	fma.rn.f32 	%f393, %f389, %f63, %f64;
	add.s64 	%rd56, %rd88, %rd60;
	// begin inline asm
	st.global.cs.v4.f32 [%rd56], {%f390,%f391,%f392,%f393};
	// end inline asm
	add.s32 	%r188, %r188, 512;
	setp.lt.u32 	%p46, %r188, %r4;
	@%p46 bra 	$L__BB0_49;
	bra.uni 	$L__BB0_40;

}
.entry _Z16transpose_deviceILj256EEvPKfmPfm(
	.param .u64 .ptr .align 1 _Z16transpose_deviceILj256EEvPKfmPfm_param_0,
	.param .u64 _Z16transpose_deviceILj256EEvPKfmPfm_param_1,
	.param .u64 .ptr .align 1 _Z16transpose_deviceILj256EEvPKfmPfm_param_2,
	.param .u64 _Z16transpose_deviceILj256EEvPKfmPfm_param_3
)
.maxntid 256
{
	.reg .b32 	%r<23>;
	.reg .b32 	%f<9>;
	.reg .b64 	%rd<42>;
	// demoted variable
	.shared .align 4 .b8 _ZZ16transpose_deviceILj256EEvPKfmPfmE3shm[4224];
	ld.param.u64 	%rd9, [_Z16transpose_deviceILj256EEvPKfmPfm_param_0];
	ld.param.u64 	%rd10, [_Z16transpose_deviceILj256EEvPKfmPfm_param_1];
	ld.param.u64 	%rd11, [_Z16transpose_deviceILj256EEvPKfmPfm_param_2];
	ld.param.u64 	%rd12, [_Z16transpose_deviceILj256EEvPKfmPfm_param_3];
	mov.u32 	%r2, %tid.x;
	shr.u32 	%r3, %r2, 5;
	// begin inline asm
	mov.u32 %r1, %laneid;
	// end inline asm
	mov.u32 	%r4, %ctaid.x;
	shl.b32 	%r5, %r4, 5;
	mov.u32 	%r6, %ctaid.y;
	shl.b32 	%r7, %r6, 5;
	cvt.u64.u32 	%rd13, %r5;
	cvt.u64.u32 	%rd14, %r7;
	cvt.u64.u32 	%rd15, %r1;
	add.s64 	%rd16, %rd15, %rd13;
	mov.u32 	%r8, _ZZ16transpose_deviceILj256EEvPKfmPfmE3shm;
	mad.lo.s32 	%r9, %r1, 132, %r8;
	or.b32  	%r10, %r3, %r7;
	cvt.u64.u32 	%rd17, %r10;
	mad.lo.s64 	%rd18, %rd10, %rd17, %rd16;
	shl.b64 	%rd19, %rd18, 2;
	add.s64 	%rd1, %rd9, %rd19;
	// begin inline asm
	ld.global.nc.f32 %f1, [%rd1];
	// end inline asm
	shl.b32 	%r11, %r3, 2;
	add.s32 	%r12, %r9, %r11;
	st.shared.f32 	[%r12], %f1;
	or.b32  	%r13, %r10, 8;
	cvt.u64.u32 	%rd20, %r13;
	mad.lo.s64 	%rd21, %rd10, %rd20, %rd16;
	shl.b64 	%rd22, %rd21, 2;
	add.s64 	%rd2, %rd9, %rd22;
	// begin inline asm
	ld.global.nc.f32 %f2, [%rd2];
	// end inline asm
	st.shared.f32 	[%r12+32], %f2;
	or.b32  	%r14, %r10, 16;
	cvt.u64.u32 	%rd23, %r14;
	mad.lo.s64 	%rd24, %rd10, %rd23, %rd16;
	shl.b64 	%rd25, %rd24, 2;
	add.s64 	%rd3, %rd9, %rd25;
	// begin inline asm
	ld.global.nc.f32 %f3, [%rd3];
	// end inline asm
	st.shared.f32 	[%r12+64], %f3;
	or.b32  	%r15, %r10, 24;
	cvt.u64.u32 	%rd26, %r15;
	mad.lo.s64 	%rd27, %rd10, %rd26, %rd16;
	shl.b64 	%rd28, %rd27, 2;
	add.s64 	%rd4, %rd9, %rd28;
	// begin inline asm
	ld.global.nc.f32 %f4, [%rd4];
	// end inline asm
	st.shared.f32 	[%r12+96], %f4;
	bar.sync 	0;
	add.s64 	%rd29, %rd15, %rd14;
	shl.b32 	%r16, %r1, 7;
	sub.s32 	%r17, %r9, %r16;
	or.b32  	%r18, %r3, %r5;
	cvt.u64.u32 	%rd30, %r18;
	mad.lo.s64 	%rd31, %rd12, %rd30, %rd29;
	shl.b64 	%rd32, %rd31, 2;
	add.s64 	%rd5, %rd11, %rd32;
	mad.lo.s32 	%r19, %r3, 132, %r17;
	ld.shared.f32 	%f5, [%r19];
	// begin inline asm
	st.global.cs.f32 [%rd5], %f5;
	// end inline asm
	or.b32  	%r20, %r18, 8;
	cvt.u64.u32 	%rd33, %r20;
	mad.lo.s64 	%rd34, %rd12, %rd33, %rd29;
	shl.b64 	%rd35, %rd34, 2;
	add.s64 	%rd6, %rd11, %rd35;
	ld.shared.f32 	%f6, [%r19+1056];
	// begin inline asm
	st.global.cs.f32 [%rd6], %f6;
	// end inline asm
	or.b32  	%r21, %r18, 16;
	cvt.u64.u32 	%rd36, %r21;
	mad.lo.s64 	%rd37, %rd12, %rd36, %rd29;
	shl.b64 	%rd38, %rd37, 2;
	add.s64 	%rd7, %rd11, %rd38;
	ld.shared.f32 	%f7, [%r19+2112];
	// begin inline asm
	st.global.cs.f32 [%rd7], %f7;
	// end inline asm
	or.b32  	%r22, %r18, 24;
	cvt.u64.u32 	%rd39, %r22;
	mad.lo.s64 	%rd40, %rd12, %rd39, %rd29;
	shl.b64 	%rd41, %rd40, 2;
	add.s64 	%rd8, %rd11, %rd41;
	ld.shared.f32 	%f8, [%r19+3168];
	// begin inline asm
	st.global.cs.f32 [%rd8], %f8;
	// end inline asm
	ret;

}
.entry _Z30ssyrk_tn_128x128_padded_devicejjPKfPf(
	.param .u32 _Z30ssyrk_tn_128x128_padded_devicejjPKfPf_param_0,
	.param .u32 _Z30ssyrk_tn_128x128_padded_devicejjPKfPf_param_1,
	.param .u64 .ptr .align 1 _Z30ssyrk_tn_128x128_padded_devicejjPKfPf_param_2,
	.param .u64 .ptr .align 1 _Z30ssyrk_tn_128x128_padded_devicejjPKfPf_param_3
)
.maxntid 256
.minnctapersm 2
{
	.reg .pred 	%p<74>;
	.reg .b32 	%r<71>;
	.reg .b32 	%f<984>;
	.reg .b64 	%rd<182>;
	// demoted variable
	.shared .align 16 .b8 _ZZNK20SmmaTNT128x128PaddedclEjjjPKfjS1_jPfjE3shm[16384];
	ld.param.u32 	%r17, [_Z30ssyrk_tn_128x128_padded_devicejjPKfPf_param_0];
	ld.param.u32 	%r18, [_Z30ssyrk_tn_128x128_padded_devicejjPKfPf_param_1];
	ld.param.u64 	%rd30, [_Z30ssyrk_tn_128x128_padded_devicejjPKfPf_param_2];
	mov.u32 	%r20, %ctaid.x;
	mul.wide.u32 	%rd32, %r20, 8;
	or.b64  	%rd33, %rd32, 1;
	cvt.rn.f32.u64 	%f193, %rd33;
	sqrt.rn.f32 	%f194, %f193;
	add.f32 	%f195, %f194, 0fBF800000;
	mul.f32 	%f196, %f195, 0f3F000000;
	cvt.rmi.f32.f32 	%f197, %f196;
	cvt.rzi.u64.f32 	%rd1, %f197;
	cvt.u32.u64 	%r21, %rd1;
	mov.b64 	%rd34, 1;
	cvt.u32.u64 	%r22, %rd34;
	add.s32 	%r23, %r21, %r22;
	mul.lo.s32 	%r24, %r23, %r21;
	shr.u32 	%r25, %r24, 1;
	sub.s32 	%r26, %r20, %r25;
	shl.b32 	%r1, %r21, 7;
	shl.b32 	%r2, %r26, 7;
	cvt.u64.u32 	%rd2, %r1;
	mov.u32 	%r27, %tid.x;
	shr.u32 	%r3, %r27, 5;
	// begin inline asm
	mov.u32 %r19, %laneid;
	// end inline asm
	and.b32  	%r28, %r3, 6;
	add.s32 	%r29, %r28, %r3;
	shl.b32 	%r5, %r29, 3;
	and.b32  	%r30, %r19, 15;
	and.b32  	%r31, %r19, 8;
	add.s32 	%r32, %r30, %r31;
	shl.b32 	%r6, %r32, 2;
	cvt.u64.u32 	%rd3, %r17;
	setp.gt.u32 	%p1, %r19, 127;
	@%p1 bra 	$L__BB2_9;
	cvt.u64.u32 	%rd36, %r3;
	shl.b32 	%r33, %r3, 7;
	cvt.u64.u32 	%rd37, %r19;
	mad.lo.s64 	%rd4, %rd36, %rd3, %rd37;
	shl.b64 	%rd38, %rd2, 2;
	add.s64 	%rd39, %rd30, %rd38;
	shl.b64 	%rd40, %rd4, 2;
	add.s64 	%rd35, %rd39, %rd40;
	// begin inline asm
	ld.global.nc.f32 %f198, [%rd35];
	// end inline asm
	add.s32 	%r34, %r33, %r19;
	shl.b32 	%r35, %r34, 2;
	mov.u32 	%r36, _ZZNK20SmmaTNT128x128PaddedclEjjjPKfjS1_jPfjE3shm;
	add.s32 	%r7, %r36, %r35;
	st.shared.f32 	[%r7], %f198;
	setp.gt.u32 	%p2, %r19, 95;
	@%p2 bra 	$L__BB2_5;
	add.s64 	%rd41, %rd35, 128;
	// begin inline asm
	ld.global.nc.f32 %f199, [%rd41];
	// end inline asm
	st.shared.f32 	[%r7+128], %f199;
	setp.gt.u32 	%p3, %r19, 63;
	@%p3 bra 	$L__BB2_5;
	add.s64 	%rd42, %rd35, 256;
	// begin inline asm
	ld.global.nc.f32 %f200, [%rd42];
	// end inline asm
	st.shared.f32 	[%r7+256], %f200;
	setp.gt.u32 	%p4, %r19, 31;
	@%p4 bra 	$L__BB2_5;
	add.s64 	%rd43, %rd35, 384;
	// begin inline asm
	ld.global.nc.f32 %f201, [%rd43];
	// end inline asm
	st.shared.f32 	[%r7+384], %f201;
$L__BB2_5:
	setp.gt.u32 	%p5, %r19, 95;
	mul.wide.u32 	%rd45, %r2, 4;
	add.s64 	%rd46, %rd30, %rd45;
	add.s64 	%rd44, %rd46, %rd40;
	// begin inline asm
	ld.global.nc.f32 %f202, [%rd44];
	// end inline asm
	st.shared.f32 	[%r7+8192], %f202;
	@%p5 bra 	$L__BB2_9;
	add.s64 	%rd48, %rd44, 128;
	// begin inline asm
	ld.global.nc.f32 %f203, [%rd48];
	// end inline asm
	st.shared.f32 	[%r7+8320], %f203;
	setp.gt.u32 	%p6, %r19, 63;
	@%p6 bra 	$L__BB2_9;
	add.s64 	%rd49, %rd44, 256;
	// begin inline asm
	ld.global.nc.f32 %f204, [%rd49];
	// end inline asm
	st.shared.f32 	[%r7+8448], %f204;
	setp.gt.u32 	%p7, %r19, 31;
	@%p7 bra 	$L__BB2_9;
	add.s64 	%rd50, %rd44, 384;
	// begin inline asm
	ld.global.nc.f32 %f205, [%rd50];
	// end inline asm
	st.shared.f32 	[%r7+8576], %f205;
$L__BB2_9:
	bar.sync 	0;
	shl.b32 	%r8, %r17, 3;
	mad.lo.s32 	%r37, %r17, %r3, %r19;
	cvt.u64.u32 	%rd7, %r37;
	setp.eq.s32 	%p8, %r18, 0;
	mov.f32 	%f920, 0f00000000;
	mov.f32 	%f921, %f920;
	mov.f32 	%f922, %f920;
	mov.f32 	%f923, %f920;
	mov.f32 	%f924, %f920;
	mov.f32 	%f925, %f920;
	mov.f32 	%f926, %f920;
	mov.f32 	%f927, %f920;
	mov.f32 	%f928, %f920;
	mov.f32 	%f929, %f920;
	mov.f32 	%f930, %f920;
	mov.f32 	%f931, %f920;
	mov.f32 	%f932, %f920;
	mov.f32 	%f933, %f920;
	mov.f32 	%f934, %f920;
	mov.f32 	%f935, %f920;
	mov.f32 	%f936, %f920;
	mov.f32 	%f937, %f920;
	mov.f32 	%f938, %f920;
	mov.f32 	%f939, %f920;
	mov.f32 	%f940, %f920;
	mov.f32 	%f941, %f920;
	mov.f32 	%f942, %f920;
	mov.f32 	%f943, %f920;
	mov.f32 	%f944, %f920;
	mov.f32 	%f945, %f920;
	mov.f32 	%f946, %f920;
	mov.f32 	%f947, %f920;
	mov.f32 	%f948, %f920;
	mov.f32 	%f949, %f920;
	mov.f32 	%f950, %f920;
	mov.f32 	%f951, %f920;
	mov.f32 	%f952, %f920;
	mov.f32 	%f953, %f920;
	mov.f32 	%f954, %f920;
	mov.f32 	%f955, %f920;
	mov.f32 	%f956, %f920;
	mov.f32 	%f957, %f920;
	mov.f32 	%f958, %f920;
	mov.f32 	%f959, %f920;
	mov.f32 	%f960, %f920;
	mov.f32 	%f961, %f920;
	mov.f32 	%f962, %f920;
	mov.f32 	%f963, %f920;
	mov.f32 	%f964, %f920;
	mov.f32 	%f965, %f920;
	mov.f32 	%f966, %f920;
	mov.f32 	%f967, %f920;
	mov.f32 	%f968, %f920;
	mov.f32 	%f969, %f920;
	mov.f32 	%f970, %f920;
	mov.f32 	%f971, %f920;
	mov.f32 	%f972, %f920;
	mov.f32 	%f973, %f920;
	mov.f32 	%f974, %f920;
	mov.f32 	%f975, %f920;
	mov.f32 	%f976, %f920;
	mov.f32 	%f977, %f920;
	mov.f32 	%f978, %f920;
	mov.f32 	%f979, %f920;
	mov.f32 	%f980, %f920;
	mov.f32 	%f981, %f920;
	mov.f32 	%f982, %f920;
	mov.f32 	%f983, %f920;
	@%p8 bra 	$L__BB2_12;
	cvt.u64.u32 	%rd51, %r8;
	add.s64 	%rd52, %rd7, %rd51;
	shl.b64 	%rd53, %rd52, 2;
	add.s64 	%rd181, %rd30, %rd53;
	mul.wide.u32 	%rd9, %r8, 4;
	mov.u32 	%r67, _ZZNK20SmmaTNT128x128PaddedclEjjjPKfjS1_jPfjE3shm;
	add.s32 	%r70, %r67, 12288;
	add.s32 	%r69, %r67, 8192;
	add.s32 	%r68, %r67, 4096;
	and.b32  	%r44, %r21, 33554431;
	mul.wide.u32 	%rd10, %r44, 512;
	mov.b32 	%r66, 0;
	mov.f32 	%f920, 0f00000000;
	mul.wide.u32 	%rd62, %r2, 4;
$L__BB2_11:
	.pragma "nounroll";
	mov.u32 	%r12, %r69;
	mov.u32 	%r10, %r67;
	add.s64 	%rd58, %rd181, %rd62;
	add.s64 	%rd54, %rd181, %rd10;
	shl.b32 	%r45, %r6, 2;
	add.s32 	%r46, %r10, %r45;
	ld.shared.v4.f32 	{%f216, %f217, %f218, %f219}, [%r46];
	shr.u32 	%r47, %r19, 2;
	and.b32  	%r48, %r47, 1073741820;
	add.s32 	%r49, %r48, %r5;
	shl.b32 	%r50, %r49, 2;
	add.s32 	%r51, %r12, %r50;
	ld.shared.v4.f32 	{%f220, %f221, %f222, %f223}, [%r51];
	ld.shared.v4.f32 	{%f224, %f225, %f226, %f227}, [%r46+128];
	ld.shared.v4.f32 	{%f228, %f229, %f230, %f231}, [%r51+64];
	// begin inline asm
	ld.global.nc.f32 %f208, [%rd54];
	// end inline asm
	ld.shared.v4.f32 	{%f232, %f233, %f234, %f235}, [%r46+512];
	ld.shared.v4.f32 	{%f236, %f237, %f238, %f239}, [%r46+640];
	ld.shared.v4.f32 	{%f240, %f241, %f242, %f243}, [%r51+512];
	ld.shared.v4.f32 	{%f244, %f245, %f246, %f247}, [%r51+576];
	fma.rn.f32 	%f248, %f220, %f216, %f951;
	fma.rn.f32 	%f249, %f220, %f217, %f950;
	fma.rn.f32 	%f250, %f220, %f218, %f949;
	fma.rn.f32 	%f251, %f220, %f219, %f948;
	fma.rn.f32 	%f252, %f220, %f224, %f947;
	fma.rn.f32 	%f253, %f220, %f225, %f946;
	fma.rn.f32 	%f254, %f220, %f226, %f945;
	fma.rn.f32 	%f255, %f220, %f227, %f944;
	fma.rn.f32 	%f256, %f221, %f216, %f943;
	fma.rn.f32 	%f257, %f221, %f217, %f942;
	fma.rn.f32 	%f258, %f221, %f218, %f941;
	fma.rn.f32 	%f259, %f221, %f219, %f940;
	fma.rn.f32 	%f260, %f221, %f224, %f939;
	fma.rn.f32 	%f261, %f221, %f225, %f938;
	fma.rn.f32 	%f262, %f221, %f226, %f937;
	fma.rn.f32 	%f263, %f221, %f227, %f936;
	fma.rn.f32 	%f264, %f222, %f216, %f935;
	fma.rn.f32 	%f265, %f222, %f217, %f934;
	fma.rn.f32 	%f266, %f222, %f218, %f933;
	fma.rn.f32 	%f267, %f222, %f219, %f932;
	fma.rn.f32 	%f268, %f222, %f224, %f931;
	fma.rn.f32 	%f269, %f222, %f225, %f930;
	fma.rn.f32 	%f270, %f222, %f226, %f929;
	fma.rn.f32 	%f271, %f222, %f227, %f928;
	fma.rn.f32 	%f272, %f223, %f216, %f927;
	fma.rn.f32 	%f273, %f223, %f217, %f926;
	fma.rn.f32 	%f274, %f223, %f218, %f925;
	fma.rn.f32 	%f275, %f223, %f219, %f924;
	fma.rn.f32 	%f276, %f223, %f224, %f923;
	fma.rn.f32 	%f277, %f223, %f225, %f922;
	fma.rn.f32 	%f278, %f223, %f226, %f921;
	fma.rn.f32 	%f279, %f223, %f227, %f920;
	fma.rn.f32 	%f280, %f228, %f216, %f952;
	fma.rn.f32 	%f281, %f228, %f217, %f953;
	fma.rn.f32 	%f282, %f228, %f218, %f954;
	fma.rn.f32 	%f283, %f228, %f219, %f955;
	fma.rn.f32 	%f284, %f228, %f224, %f956;
	fma.rn.f32 	%f285, %f228, %f225, %f957;
	fma.rn.f32 	%f286, %f228, %f226, %f958;
	fma.rn.f32 	%f287, %f228, %f227, %f959;
	fma.rn.f32 	%f288, %f229, %f216, %f960;
	fma.rn.f32 	%f289, %f229, %f217, %f961;
	fma.rn.f32 	%f290, %f229, %f218, %f962;
	fma.rn.f32 	%f291, %f229, %f219, %f963;
	fma.rn.f32 	%f292, %f229, %f224, %f964;
	fma.rn.f32 	%f293, %f229, %f225, %f965;
	fma.rn.f32 	%f294, %f229, %f226, %f966;
	fma.rn.f32 	%f295, %f229, %f227, %f967;
	fma.rn.f32 	%f296, %f230, %f216, %f968;
	fma.rn.f32 	%f297, %f230, %f217, %f969;
	fma.rn.f32 	%f298, %f230, %f218, %f970;
	fma.rn.f32 	%f299, %f230, %f219, %f971;
	fma.rn.f32 	%f300, %f230, %f224, %f972;
	fma.rn.f32 	%f301, %f230, %f225, %f973;
	fma.rn.f32 	%f302, %f230, %f226, %f974;
	fma.rn.f32 	%f303, %f230, %f227, %f975;
	fma.rn.f32 	%f304, %f231, %f216, %f976;
	fma.rn.f32 	%f305, %f231, %f217, %f977;
	fma.rn.f32 	%f306, %f231, %f218, %f978;
	fma.rn.f32 	%f307, %f231, %f219, %f979;
	fma.rn.f32 	%f308, %f231, %f224, %f980;
	fma.rn.f32 	%f309, %f231, %f225, %f981;
	fma.rn.f32 	%f310, %f231, %f226, %f982;
	fma.rn.f32 	%f311, %f231, %f227, %f983;
	shl.b32 	%r52, %r3, 7;
	add.s32 	%r53, %r19, %r52;
	shl.b32 	%r54, %r53, 2;
	add.s32 	%r55, %r68, %r54;
	st.shared.f32 	[%r55], %f208;
	add.s64 	%rd55, %rd54, 128;
	// begin inline asm
	ld.global.nc.f32 %f209, [%rd55];
	// end inline asm
	ld.shared.v4.f32 	{%f312, %f313, %f314, %f315}, [%r46+1024];
	ld.shared.v4.f32 	{%f316, %f317, %f318, %f319}, [%r46+1152];
	ld.shared.v4.f32 	{%f320, %f321, %f322, %f323}, [%r51+1024];
	ld.shared.v4.f32 	{%f324, %f325, %f326, %f327}, [%r51+1088];
	fma.rn.f32 	%f328, %f240, %f232, %f248;
	fma.rn.f32 	%f329, %f240, %f233, %f249;
	fma.rn.f32 	%f330, %f240, %f234, %f250;
	fma.rn.f32 	%f331, %f240, %f235, %f251;
	fma.rn.f32 	%f332, %f240, %f236, %f252;
	fma.rn.f32 	%f333, %f240, %f237, %f253;
	fma.rn.f32 	%f334, %f240, %f238, %f254;
	fma.rn.f32 	%f335, %f240, %f239, %f255;
	fma.rn.f32 	%f336, %f241, %f232, %f256;
	fma.rn.f32 	%f337, %f241, %f233, %f257;
	fma.rn.f32 	%f338, %f241, %f234, %f258;
	fma.rn.f32 	%f339, %f241, %f235, %f259;
	fma.rn.f32 	%f340, %f241, %f236, %f260;
	fma.rn.f32 	%f341, %f241, %f237, %f261;
	fma.rn.f32 	%f342, %f241, %f238, %f262;
	fma.rn.f32 	%f343, %f241, %f239, %f263;
	fma.rn.f32 	%f344, %f242, %f232, %f264;
	fma.rn.f32 	%f345, %f242, %f233, %f265;
	fma.rn.f32 	%f346, %f242, %f234, %f266;
	fma.rn.f32 	%f347, %f242, %f235, %f267;
	fma.rn.f32 	%f348, %f242, %f236, %f268;
	fma.rn.f32 	%f349, %f242, %f237, %f269;
	fma.rn.f32 	%f350, %f242, %f238, %f270;
	fma.rn.f32 	%f351, %f242, %f239, %f271;
	fma.rn.f32 	%f352, %f243, %f232, %f272;
	fma.rn.f32 	%f353, %f243, %f233, %f273;
	fma.rn.f32 	%f354, %f243, %f234, %f274;
	fma.rn.f32 	%f355, %f243, %f235, %f275;
	fma.rn.f32 	%f356, %f243, %f236, %f276;
	fma.rn.f32 	%f357, %f243, %f237, %f277;
	fma.rn.f32 	%f358, %f243, %f238, %f278;
	fma.rn.f32 	%f359, %f243, %f239, %f279;
	fma.rn.f32 	%f360, %f244, %f232, %f280;
	fma.rn.f32 	%f361, %f244, %f233, %f281;
	fma.rn.f32 	%f362, %f244, %f234, %f282;
	fma.rn.f32 	%f363, %f244, %f235, %f283;
	fma.rn.f32 	%f364, %f244, %f236, %f284;
	fma.rn.f32 	%f365, %f244, %f237, %f285;
	fma.rn.f32 	%f366, %f244, %f238, %f286;
	fma.rn.f32 	%f367, %f244, %f239, %f287;
	fma.rn.f32 	%f368, %f245, %f232, %f288;
	fma.rn.f32 	%f369, %f245, %f233, %f289;
	fma.rn.f32 	%f370, %f245, %f234, %f290;
	fma.rn.f32 	%f371, %f245, %f235, %f291;
	fma.rn.f32 	%f372, %f245, %f236, %f292;
	fma.rn.f32 	%f373, %f245, %f237, %f293;
	fma.rn.f32 	%f374, %f245, %f238, %f294;
	fma.rn.f32 	%f375, %f245, %f239, %f295;
	fma.rn.f32 	%f376, %f246, %f232, %f296;
	fma.rn.f32 	%f377, %f246, %f233, %f297;
	fma.rn.f32 	%f378, %f246, %f234, %f298;
	fma.rn.f32 	%f379, %f246, %f235, %f299;
	fma.rn.f32 	%f380, %f246, %f236, %f300;
	fma.rn.f32 	%f381, %f246, %f237, %f301;
	fma.rn.f32 	%f382, %f246, %f238, %f302;
	fma.rn.f32 	%f383, %f246, %f239, %f303;
	fma.rn.f32 	%f384, %f247, %f232, %f304;
	fma.rn.f32 	%f385, %f247, %f233, %f305;
	fma.rn.f32 	%f386, %f247, %f234, %f306;
	fma.rn.f32 	%f387, %f247, %f235, %f307;
	fma.rn.f32 	%f388, %f247, %f236, %f308;
	fma.rn.f32 	%f389, %f247, %f237, %f309;
	fma.rn.f32 	%f390, %f247, %f238, %f310;
	fma.rn.f32 	%f391, %f247, %f239, %f311;
	st.shared.f32 	[%r55+128], %f209;
	add.s64 	%rd56, %rd54, 256;
	// begin inline asm
	ld.global.nc.f32 %f210, [%rd56];
	// end inline asm
	ld.shared.v4.f32 	{%f392, %f393, %f394, %f395}, [%r46+1536];
	ld.shared.v4.f32 	{%f396, %f397, %f398, %f399}, [%r46+1664];
	ld.shared.v4.f32 	{%f400, %f401, %f402, %f403}, [%r51+1536];
	ld.shared.v4.f32 	{%f404, %f405, %f406, %f407}, [%r51+1600];
	fma.rn.f32 	%f408, %f320, %f312, %f328;
	fma.rn.f32 	%f409, %f320, %f313, %f329;
	fma.rn.f32 	%f410, %f320, %f314, %f330;
	fma.rn.f32 	%f411, %f320, %f315, %f331;
	fma.rn.f32 	%f412, %f320, %f316, %f332;
	fma.rn.f32 	%f413, %f320, %f317, %f333;
	fma.rn.f32 	%f414, %f320, %f318, %f334;
	fma.rn.f32 	%f415, %f320, %f319, %f335;
	fma.rn.f32 	%f416, %f321, %f312, %f336;
	fma.rn.f32 	%f417, %f321, %f313, %f337;
	fma.rn.f32 	%f418, %f321, %f314, %f338;
	fma.rn.f32 	%f419, %f321, %f315, %f339;
	fma.rn.f32 	%f420, %f321, %f316, %f340;
	fma.rn.f32 	%f421, %f321, %f317, %f341;
	fma.rn.f32 	%f422, %f321, %f318, %f342;
	fma.rn.f32 	%f423, %f321, %f319, %f343;
	fma.rn.f32 	%f424, %f322, %f312, %f344;
	fma.rn.f32 	%f425, %f322, %f313, %f345;
	fma.rn.f32 	%f426, %f322, %f314, %f346;
	fma.rn.f32 	%f427, %f322, %f315, %f347;
	fma.rn.f32 	%f428, %f322, %f316, %f348;
	fma.rn.f32 	%f429, %f322, %f317, %f349;
	fma.rn.f32 	%f430, %f322, %f318, %f350;
	fma.rn.f32 	%f431, %f322, %f319, %f351;
	fma.rn.f32 	%f432, %f323, %f312, %f352;
	fma.rn.f32 	%f433, %f323, %f313, %f353;
	fma.rn.f32 	%f434, %f323, %f314, %f354;
	fma.rn.f32 	%f435, %f323, %f315, %f355;
	fma.rn.f32 	%f436, %f323, %f316, %f356;
	fma.rn.f32 	%f437, %f323, %f317, %f357;
	fma.rn.f32 	%f438, %f323, %f318, %f358;
	fma.rn.f32 	%f439, %f323, %f319, %f359;
	fma.rn.f32 	%f440, %f324, %f312, %f360;
	fma.rn.f32 	%f441, %f324, %f313, %f361;
	fma.rn.f32 	%f442, %f324, %f314, %f362;
	fma.rn.f32 	%f443, %f324, %f315, %f363;
	fma.rn.f32 	%f444, %f324, %f316, %f364;
	fma.rn.f32 	%f445, %f324, %f317, %f365;
	fma.rn.f32 	%f446, %f324, %f318, %f366;
	fma.rn.f32 	%f447, %f324, %f319, %f367;
	fma.rn.f32 	%f448, %f325, %f312, %f368;
	fma.rn.f32 	%f449, %f325, %f313, %f369;
	fma.rn.f32 	%f450, %f325, %f314, %f370;
	fma.rn.f32 	%f451, %f325, %f315, %f371;
	fma.rn.f32 	%f452, %f325, %f316, %f372;
	fma.rn.f32 	%f453, %f325, %f317, %f373;
	fma.rn.f32 	%f454, %f325, %f318, %f374;
	fma.rn.f32 	%f455, %f325, %f319, %f375;
	fma.rn.f32 	%f456, %f326, %f312, %f376;
	fma.rn.f32 	%f457, %f326, %f313, %f377;
	fma.rn.f32 	%f458, %f326, %f314, %f378;
	fma.rn.f32 	%f459, %f326, %f315, %f379;
	fma.rn.f32 	%f460, %f326, %f316, %f380;
	fma.rn.f32 	%f461, %f326, %f317, %f381;
	fma.rn.f32 	%f462, %f326, %f318, %f382;
	fma.rn.f32 	%f463, %f326, %f319, %f383;
	fma.rn.f32 	%f464, %f327, %f312, %f384;
	fma.rn.f32 	%f465, %f327, %f313, %f385;
	fma.rn.f32 	%f466, %f327, %f314, %f386;
	fma.rn.f32 	%f467, %f327, %f315, %f387;
	fma.rn.f32 	%f468, %f327, %f316, %f388;
	fma.rn.f32 	%f469, %f327, %f317, %f389;
	fma.rn.f32 	%f470, %f327, %f318, %f390;
	fma.rn.f32 	%f471, %f327, %f319, %f391;
	st.shared.f32 	[%r55+256], %f210;
	add.s64 	%rd57, %rd54, 384;
	// begin inline asm
	ld.global.nc.f32 %f211, [%rd57];
	// end inline asm
	ld.shared.v4.f32 	{%f472, %f473, %f474, %f475}, [%r46+2048];
	ld.shared.v4.f32 	{%f476, %f477, %f478, %f479}, [%r46+2176];
	ld.shared.v4.f32 	{%f480, %f481, %f482, %f483}, [%r51+2048];
	ld.shared.v4.f32 	{%f484, %f485, %f486, %f487}, [%r51+2112];
	fma.rn.f32 	%f488, %f400, %f392, %f408;
	fma.rn.f32 	%f489, %f400, %f393, %f409;
	fma.rn.f32 	%f490, %f400, %f394, %f410;
	fma.rn.f32 	%f491, %f400, %f395, %f411;
	fma.rn.f32 	%f492, %f400, %f396, %f412;
	fma.rn.f32 	%f493, %f400, %f397, %f413;
	fma.rn.f32 	%f494, %f400, %f398, %f414;
	fma.rn.f32 	%f495, %f400, %f399, %f415;
	fma.rn.f32 	%f496, %f401, %f392, %f416;
	fma.rn.f32 	%f497, %f401, %f393, %f417;
	fma.rn.f32 	%f498, %f401, %f394, %f418;
	fma.rn.f32 	%f499, %f401, %f395, %f419;
	fma.rn.f32 	%f500, %f401, %f396, %f420;
	fma.rn.f32 	%f501, %f401, %f397, %f421;
	fma.rn.f32 	%f502, %f401, %f398, %f422;
	fma.rn.f32 	%f503, %f401, %f399, %f423;
	fma.rn.f32 	%f504, %f402, %f392, %f424;
	fma.rn.f32 	%f505, %f402, %f393, %f425;
	fma.rn.f32 	%f506, %f402, %f394, %f426;
	fma.rn.f32 	%f507, %f402, %f395, %f427;
	fma.rn.f32 	%f508, %f402, %f396, %f428;
	fma.rn.f32 	%f509, %f402, %f397, %f429;
	fma.rn.f32 	%f510, %f402, %f398, %f430;
	fma.rn.f32 	%f511, %f402, %f399, %f431;
	fma.rn.f32 	%f512, %f403, %f392, %f432;
	fma.rn.f32 	%f513, %f403, %f393, %f433;
	fma.rn.f32 	%f514, %f403, %f394, %f434;
	fma.rn.f32 	%f515, %f403, %f395, %f435;
	fma.rn.f32 	%f516, %f403, %f396, %f436;
	fma.rn.f32 	%f517, %f403, %f397, %f437;
	fma.rn.f32 	%f518, %f403, %f398, %f438;
	fma.rn.f32 	%f519, %f403, %f399, %f439;
	fma.rn.f32 	%f520, %f404, %f392, %f440;
	fma.rn.f32 	%f521, %f404, %f393, %f441;
	fma.rn.f32 	%f522, %f404, %f394, %f442;
	fma.rn.f32 	%f523, %f404, %f395, %f443;
	fma.rn.f32 	%f524, %f404, %f396, %f444;
	fma.rn.f32 	%f525, %f404, %f397, %f445;
	fma.rn.f32 	%f526, %f404, %f398, %f446;
	fma.rn.f32 	%f527, %f404, %f399, %f447;
	fma.rn.f32 	%f528, %f405, %f392, %f448;
	fma.rn.f32 	%f529, %f405, %f393, %f449;
	fma.rn.f32 	%f530, %f405, %f394, %f450;
	fma.rn.f32 	%f531, %f405, %f395, %f451;
	fma.rn.f32 	%f532, %f405, %f396, %f452;
	fma.rn.f32 	%f533, %f405, %f397, %f453;
	fma.rn.f32 	%f534, %f405, %f398, %f454;
	fma.rn.f32 	%f535, %f405, %f399, %f455;
	fma.rn.f32 	%f536, %f406, %f392, %f456;
	fma.rn.f32 	%f537, %f406, %f393, %f457;
	fma.rn.f32 	%f538, %f406, %f394, %f458;
	fma.rn.f32 	%f539, %f406, %f395, %f459;
	fma.rn.f32 	%f540, %f406, %f396, %f460;
	fma.rn.f32 	%f541, %f406, %f397, %f461;
	fma.rn.f32 	%f542, %f406, %f398, %f462;
	fma.rn.f32 	%f543, %f406, %f399, %f463;
	fma.rn.f32 	%f544, %f407, %f392, %f464;
	fma.rn.f32 	%f545, %f407, %f393, %f465;
	fma.rn.f32 	%f546, %f407, %f394, %f466;
	fma.rn.f32 	%f547, %f407, %f395, %f467;
	fma.rn.f32 	%f548, %f407, %f396, %f468;
	fma.rn.f32 	%f549, %f407, %f397, %f469;
	fma.rn.f32 	%f550, %f407, %f398, %f470;
	fma.rn.f32 	%f551, %f407, %f399, %f471;
	st.shared.f32 	[%r55+384], %f211;
	// begin inline asm
	ld.global.nc.f32 %f212, [%rd58];
	// end inline asm
	ld.shared.v4.f32 	{%f552, %f553, %f554, %f555}, [%r46+2560];
	ld.shared.v4.f32 	{%f556, %f557, %f558, %f559}, [%r46+2688];
	ld.shared.v4.f32 	{%f560, %f561, %f562, %f563}, [%r51+2560];
	ld.shared.v4.f32 	{%f564, %f565, %f566, %f567}, [%r51+2624];
	fma.rn.f32 	%f568, %f480, %f472, %f488;
	fma.rn.f32 	%f569, %f480, %f473, %f489;
	fma.rn.f32 	%f570, %f480, %f474, %f490;
	fma.rn.f32 	%f571, %f480, %f475, %f491;
	fma.rn.f32 	%f572, %f480, %f476, %f492;
	fma.rn.f32 	%f573, %f480, %f477, %f493;
	fma.rn.f32 	%f574, %f480, %f478, %f494;
	fma.rn.f32 	%f575, %f480, %f479, %f495;
	fma.rn.f32 	%f576, %f481, %f472, %f496;
	fma.rn.f32 	%f577, %f481, %f473, %f497;
	fma.rn.f32 	%f578, %f481, %f474, %f498;
	fma.rn.f32 	%f579, %f481, %f475, %f499;
	fma.rn.f32 	%f580, %f481, %f476, %f500;
	fma.rn.f32 	%f581, %f481, %f477, %f501;
	fma.rn.f32 	%f582, %f481, %f478, %f502;
	fma.rn.f32 	%f583, %f481, %f479, %f503;
	fma.rn.f32 	%f584, %f482, %f472, %f504;
	fma.rn.f32 	%f585, %f482, %f473, %f505;
	fma.rn.f32 	%f586, %f482, %f474, %f506;
	fma.rn.f32 	%f587, %f482, %f475, %f507;
	fma.rn.f32 	%f588, %f482, %f476, %f508;
	fma.rn.f32 	%f589, %f482, %f477, %f509;
	fma.rn.f32 	%f590, %f482, %f478, %f510;
	fma.rn.f32 	%f591, %f482, %f479, %f511;
	fma.rn.f32 	%f592, %f483, %f472, %f512;
	fma.rn.f32 	%f593, %f483, %f473, %f513;
	fma.rn.f32 	%f594, %f483, %f474, %f514;
	fma.rn.f32 	%f595, %f483, %f475, %f515;
	fma.rn.f32 	%f596, %f483, %f476, %f516;
	fma.rn.f32 	%f597, %f483, %f477, %f517;
	fma.rn.f32 	%f598, %f483, %f478, %f518;
	fma.rn.f32 	%f599, %f483, %f479, %f519;
	fma.rn.f32 	%f600, %f484, %f472, %f520;
	fma.rn.f32 	%f601, %f484, %f473, %f521;
	fma.rn.f32 	%f602, %f484, %f474, %f522;
	fma.rn.f32 	%f603, %f484, %f475, %f523;
	fma.rn.f32 	%f604, %f484, %f476, %f524;
	fma.rn.f32 	%f605, %f484, %f477, %f525;
	fma.rn.f32 	%f606, %f484, %f478, %f526;
	fma.rn.f32 	%f607, %f484, %f479, %f527;
	fma.rn.f32 	%f608, %f485, %f472, %f528;
	fma.rn.f32 	%f609, %f485, %f473, %f529;
	fma.rn.f32 	%f610, %f485, %f474, %f530;
	fma.rn.f32 	%f611, %f485, %f475, %f531;
	fma.rn.f32 	%f612, %f485, %f476, %f532;
	fma.rn.f32 	%f613, %f485, %f477, %f533;
	fma.rn.f32 	%f614, %f485, %f478, %f534;
	fma.rn.f32 	%f615, %f485, %f479, %f535;
	fma.rn.f32 	%f616, %f486, %f472, %f536;
	fma.rn.f32 	%f617, %f486, %f473, %f537;
	fma.rn.f32 	%f618, %f486, %f474, %f538;
	fma.rn.f32 	%f619, %f486, %f475, %f539;
	fma.rn.f32 	%f620, %f486, %f476, %f540;
	fma.rn.f32 	%f621, %f486, %f477, %f541;
	fma.rn.f32 	%f622, %f486, %f478, %f542;
	fma.rn.f32 	%f623, %f486, %f479, %f543;
	fma.rn.f32 	%f624, %f487, %f472, %f544;
	fma.rn.f32 	%f625, %f487, %f473, %f545;
	fma.rn.f32 	%f626, %f487, %f474, %f546;
	fma.rn.f32 	%f627, %f487, %f475, %f547;
	fma.rn.f32 	%f628, %f487, %f476, %f548;
	fma.rn.f32 	%f629, %f487, %f477, %f549;
	fma.rn.f32 	%f630, %f487, %f478, %f550;
	fma.rn.f32 	%f631, %f487, %f479, %f551;
	add.s32 	%r56, %r70, %r54;
	st.shared.f32 	[%r56], %f212;
	add.s64 	%rd59, %rd58, 128;
	// begin inline asm
	ld.global.nc.f32 %f213, [%rd59];
	// end inline asm
	ld.shared.v4.f32 	{%f632, %f633, %f634, %f635}, [%r46+3072];
	ld.shared.v4.f32 	{%f636, %f637, %f638, %f639}, [%r46+3200];
	ld.shared.v4.f32 	{%f640, %f641, %f642, %f643}, [%r51+3072];
	ld.shared.v4.f32 	{%f644, %f645, %f646, %f647}, [%r51+3136];
	fma.rn.f32 	%f648, %f560, %f552, %f568;
	fma.rn.f32 	%f649, %f560, %f553, %f569;
	fma.rn.f32 	%f650, %f560, %f554, %f570;
	fma.rn.f32 	%f651, %f560, %f555, %f571;
	fma.rn.f32 	%f652, %f560, %f556, %f572;
	fma.rn.f32 	%f653, %f560, %f557, %f573;
	fma.rn.f32 	%f654, %f560, %f558, %f574;
	fma.rn.f32 	%f655, %f560, %f559, %f575;
	fma.rn.f32 	%f656, %f561, %f552, %f576;
	fma.rn.f32 	%f657, %f561, %f553, %f577;
	fma.rn.f32 	%f658, %f561, %f554, %f578;
	fma.rn.f32 	%f659, %f561, %f555, %f579;
	fma.rn.f32 	%f660, %f561, %f556, %f580;
	fma.rn.f32 	%f661, %f561, %f557, %f581;
	fma.rn.f32 	%f662, %f561, %f558, %f582;
	fma.rn.f32 	%f663, %f561, %f559, %f583;
	fma.rn.f32 	%f664, %f562, %f552, %f584;
	fma.rn.f32 	%f665, %f562, %f553, %f585;
	fma.rn.f32 	%f666, %f562, %f554, %f586;
	fma.rn.f32 	%f667, %f562, %f555, %f587;
	fma.rn.f32 	%f668, %f562, %f556, %f588;
	fma.rn.f32 	%f669, %f562, %f557, %f589;
	fma.rn.f32 	%f670, %f562, %f558, %f590;
	fma.rn.f32 	%f671, %f562, %f559, %f591;
	fma.rn.f32 	%f672, %f563, %f552, %f592;
	fma.rn.f32 	%f673, %f563, %f553, %f593;
	fma.rn.f32 	%f674, %f563, %f554, %f594;
	fma.rn.f32 	%f675, %f563, %f555, %f595;
	fma.rn.f32 	%f676, %f563, %f556, %f596;
	fma.rn.f32 	%f677, %f563, %f557, %f597;
	fma.rn.f32 	%f678, %f563, %f558, %f598;
	fma.rn.f32 	%f679, %f563, %f559, %f599;
	fma.rn.f32 	%f680, %f564, %f552, %f600;
	fma.rn.f32 	%f681, %f564, %f553, %f601;
	fma.rn.f32 	%f682, %f564, %f554, %f602;
	fma.rn.f32 	%f683, %f564, %f555, %f603;
	fma.rn.f32 	%f684, %f564, %f556, %f604;
	fma.rn.f32 	%f685, %f564, %f557, %f605;
	fma.rn.f32 	%f686, %f564, %f558, %f606;
	fma.rn.f32 	%f687, %f564, %f559, %f607;
	fma.rn.f32 	%f688, %f565, %f552, %f608;
	fma.rn.f32 	%f689, %f565, %f553, %f609;
	fma.rn.f32 	%f690, %f565, %f554, %f610;
	fma.rn.f32 	%f691, %f565, %f555, %f611;
	fma.rn.f32 	%f692, %f565, %f556, %f612;
	fma.rn.f32 	%f693, %f565, %f557, %f613;
	fma.rn.f32 	%f694, %f565, %f558, %f614;
	fma.rn.f32 	%f695, %f565, %f559, %f615;
	fma.rn.f32 	%f696, %f566, %f552, %f616;
	fma.rn.f32 	%f697, %f566, %f553, %f617;
	fma.rn.f32 	%f698, %f566, %f554, %f618;
	fma.rn.f32 	%f699, %f566, %f555, %f619;
	fma.rn.f32 	%f700, %f566, %f556, %f620;
	fma.rn.f32 	%f701, %f566, %f557, %f621;
	fma.rn.f32 	%f702, %f566, %f558, %f622;
	fma.rn.f32 	%f703, %f566, %f559, %f623;
	fma.rn.f32 	%f704, %f567, %f552, %f624;
	fma.rn.f32 	%f705, %f567, %f553, %f625;
	fma.rn.f32 	%f706, %f567, %f554, %f626;
	fma.rn.f32 	%f707, %f567, %f555, %f627;
	fma.rn.f32 	%f708, %f567, %f556, %f628;
	fma.rn.f32 	%f709, %f567, %f557, %f629;
	fma.rn.f32 	%f710, %f567, %f558, %f630;
	fma.rn.f32 	%f711, %f567, %f559, %f631;
	st.shared.f32 	[%r56+128], %f213;
	add.s64 	%rd60, %rd58, 256;
	// begin inline asm
	ld.global.nc.f32 %f214, [%rd60];
	// end inline asm
	ld.shared.v4.f32 	{%f712, %f713, %f714, %f715}, [%r46+3584];
	ld.shared.v4.f32 	{%f716, %f717, %f718, %f719}, [%r46+3712];
	ld.shared.v4.f32 	{%f720, %f721, %f722, %f723}, [%r51+3584];
	ld.shared.v4.f32 	{%f724, %f725, %f726, %f727}, [%r51+3648];
	fma.rn.f32 	%f728, %f640, %f632, %f648;
	fma.rn.f32 	%f729, %f640, %f633, %f649;
	fma.rn.f32 	%f730, %f640, %f634, %f650;
	fma.rn.f32 	%f731, %f640, %f635, %f651;
	fma.rn.f32 	%f732, %f640, %f636, %f652;
	fma.rn.f32 	%f733, %f640, %f637, %f653;
	fma.rn.f32 	%f734, %f640, %f638, %f654;
	fma.rn.f32 	%f735, %f640, %f639, %f655;
	fma.rn.f32 	%f736, %f641, %f632, %f656;
	fma.rn.f32 	%f737, %f641, %f633, %f657;
	fma.rn.f32 	%f738, %f641, %f634, %f658;
	fma.rn.f32 	%f739, %f641, %f635, %f659;
	fma.rn.f32 	%f740, %f641, %f636, %f660;
	fma.rn.f32 	%f741, %f641, %f637, %f661;
	fma.rn.f32 	%f742, %f641, %f638, %f662;
	fma.rn.f32 	%f743, %f641, %f639, %f663;
	fma.rn.f32 	%f744, %f642, %f632, %f664;
	fma.rn.f32 	%f745, %f642, %f633, %f665;
	fma.rn.f32 	%f746, %f642, %f634, %f666;
	fma.rn.f32 	%f747, %f642, %f635, %f667;
	fma.rn.f32 	%f748, %f642, %f636, %f668;
	fma.rn.f32 	%f749, %f642, %f637, %f669;
	fma.rn.f32 	%f750, %f642, %f638, %f670;
	fma.rn.f32 	%f751, %f642, %f639, %f671;
	fma.rn.f32 	%f752, %f643, %f632, %f672;
	fma.rn.f32 	%f753, %f643, %f633, %f673;
	fma.rn.f32 	%f754, %f643, %f634, %f674;
	fma.rn.f32 	%f755, %f643, %f635, %f675;
	fma.rn.f32 	%f756, %f643, %f636, %f676;
	fma.rn.f32 	%f757, %f643, %f637, %f677;
	fma.rn.f32 	%f758, %f643, %f638, %f678;
	fma.rn.f32 	%f759, %f643, %f639, %f679;
	fma.rn.f32 	%f760, %f644, %f632, %f680;
	fma.rn.f32 	%f761, %f644, %f633, %f681;
	fma.rn.f32 	%f762, %f644, %f634, %f682;
	fma.rn.f32 	%f763, %f644, %f635, %f683;
	fma.rn.f32 	%f764, %f644, %f636, %f684;
	fma.rn.f32 	%f765, %f644, %f637, %f685;
	fma.rn.f32 	%f766, %f644, %f638, %f686;
	fma.rn.f32 	%f767, %f644, %f639, %f687;
	fma.rn.f32 	%f768, %f645, %f632, %f688;
	fma.rn.f32 	%f769, %f645, %f633, %f689;
	fma.rn.f32 	%f770, %f645, %f634, %f690;
	fma.rn.f32 	%f771, %f645, %f635, %f691;
	fma.rn.f32 	%f772, %f645, %f636, %f692;
	fma.rn.f32 	%f773, %f645, %f637, %f693;
	fma.rn.f32 	%f774, %f645, %f638, %f694;
	fma.rn.f32 	%f775, %f645, %f639, %f695;
	fma.rn.f32 	%f776, %f646, %f632, %f696;
	fma.rn.f32 	%f777, %f646, %f633, %f697;
	fma.rn.f32 	%f778, %f646, %f634, %f698;
	fma.rn.f32 	%f779, %f646, %f635, %f699;
	fma.rn.f32 	%f780, %f646, %f636, %f700;
	fma.rn.f32 	%f781, %f646, %f637, %f701;
	fma.rn.f32 	%f782, %f646, %f638, %f702;
	fma.rn.f32 	%f783, %f646, %f639, %f703;
	fma.rn.f32 	%f784, %f647, %f632, %f704;
	fma.rn.f32 	%f785, %f647, %f633, %f705;
	fma.rn.f32 	%f786, %f647, %f634, %f706;
	fma.rn.f32 	%f787, %f647, %f635, %f707;
	fma.rn.f32 	%f788, %f647, %f636, %f708;
	fma.rn.f32 	%f789, %f647, %f637, %f709;
	fma.rn.f32 	%f790, %f647, %f638, %f710;
	fma.rn.f32 	%f791, %f647, %f639, %f711;
	st.shared.f32 	[%r56+256], %f214;
	add.s64 	%rd61, %rd58, 384;
	// begin inline asm
	ld.global.nc.f32 %f215, [%rd61];
	// end inline asm
	fma.rn.f32 	%f951, %f720, %f712, %f728;
	fma.rn.f32 	%f950, %f720, %f713, %f729;
	fma.rn.f32 	%f949, %f720, %f714, %f730;
	fma.rn.f32 	%f948, %f720, %f715, %f731;
	fma.rn.f32 	%f947, %f720, %f716, %f732;
	fma.rn.f32 	%f946, %f720, %f717, %f733;
	fma.rn.f32 	%f945, %f720, %f718, %f734;
	fma.rn.f32 	%f944, %f720, %f719, %f735;
	fma.rn.f32 	%f943, %f721, %f712, %f736;
	fma.rn.f32 	%f942, %f721, %f713, %f737;
	fma.rn.f32 	%f941, %f721, %f714, %f738;
	fma.rn.f32 	%f940, %f721, %f715, %f739;
	fma.rn.f32 	%f939, %f721, %f716, %f740;
	fma.rn.f32 	%f938, %f721, %f717, %f741;
	fma.rn.f32 	%f937, %f721, %f718, %f742;
	fma.rn.f32 	%f936, %f721, %f719, %f743;
	fma.rn.f32 	%f935, %f722, %f712, %f744;
	fma.rn.f32 	%f934, %f722, %f713, %f745;
	fma.rn.f32 	%f933, %f722, %f714, %f746;
	fma.rn.f32 	%f932, %f722, %f715, %f747;
	fma.rn.f32 	%f931, %f722, %f716, %f748;
	fma.rn.f32 	%f930, %f722, %f717, %f749;
	fma.rn.f32 	%f929, %f722, %f718, %f750;
	fma.rn.f32 	%f928, %f722, %f719, %f751;
	fma.rn.f32 	%f927, %f723, %f712, %f752;
	fma.rn.f32 	%f926, %f723, %f713, %f753;
	fma.rn.f32 	%f925, %f723, %f714, %f754;
	fma.rn.f32 	%f924, %f723, %f715, %f755;
	fma.rn.f32 	%f923, %f723, %f716, %f756;
	fma.rn.f32 	%f922, %f723, %f717, %f757;
	fma.rn.f32 	%f921, %f723, %f718, %f758;
	fma.rn.f32 	%f920, %f723, %f719, %f759;
	fma.rn.f32 	%f952, %f724, %f712, %f760;
	fma.rn.f32 	%f953, %f724, %f713, %f761;
	fma.rn.f32 	%f954, %f724, %f714, %f762;
	fma.rn.f32 	%f955, %f724, %f715, %f763;
	fma.rn.f32 	%f956, %f724, %f716, %f764;
	fma.rn.f32 	%f957, %f724, %f717, %f765;
	fma.rn.f32 	%f958, %f724, %f718, %f766;
	fma.rn.f32 	%f959, %f724, %f719, %f767;
	fma.rn.f32 	%f960, %f725, %f712, %f768;
	fma.rn.f32 	%f961, %f725, %f713, %f769;
	fma.rn.f32 	%f962, %f725, %f714, %f770;
	fma.rn.f32 	%f963, %f725, %f715, %f771;
	fma.rn.f32 	%f964, %f725, %f716, %f772;
	fma.rn.f32 	%f965, %f725, %f717, %f773;
	fma.rn.f32 	%f966, %f725, %f718, %f774;
	fma.rn.f32 	%f967, %f725, %f719, %f775;
	fma.rn.f32 	%f968, %f726, %f712, %f776;
	fma.rn.f32 	%f969, %f726, %f713, %f777;
	fma.rn.f32 	%f970, %f726, %f714, %f778;
	fma.rn.f32 	%f971, %f726, %f715, %f779;
	fma.rn.f32 	%f972, %f726, %f716, %f780;
	fma.rn.f32 	%f973, %f726, %f717, %f781;
	fma.rn.f32 	%f974, %f726, %f718, %f782;
	fma.rn.f32 	%f975, %f726, %f719, %f783;
	fma.rn.f32 	%f976, %f727, %f712, %f784;
	fma.rn.f32 	%f977, %f727, %f713, %f785;
	fma.rn.f32 	%f978, %f727, %f714, %f786;
	fma.rn.f32 	%f979, %f727, %f715, %f787;
	fma.rn.f32 	%f980, %f727, %f716, %f788;
	fma.rn.f32 	%f981, %f727, %f717, %f789;
	fma.rn.f32 	%f982, %f727, %f718, %f790;
	fma.rn.f32 	%f983, %f727, %f719, %f791;
	st.shared.f32 	[%r56+384], %f215;
	bar.sync 	0;
	add.s32 	%r66, %r66, 8;
	add.s64 	%rd181, %rd181, %rd9;
	setp.lt.u32 	%p9, %r66, %r18;
	mov.u32 	%r67, %r68;
	mov.u32 	%r68, %r10;
	mov.u32 	%r69, %r70;
	mov.u32 	%r70, %r12;
	@%p9 bra 	$L__BB2_11;
$L__BB2_12:
	ld.param.u64 	%rd180, [_Z30ssyrk_tn_128x128_padded_devicejjPKfPf_param_3];
	setp.gt.u32 	%p10, %r19, 127;
	shl.b32 	%r57, %r3, 11;
	mov.u32 	%r58, _ZZNK20SmmaTNT128x128PaddedclEjjjPKfjS1_jPfjE3shm;
	add.s32 	%r59, %r58, %r57;
	cvt.u64.u32 	%rd63, %r5;
	mad.lo.s32 	%r60, %r2, %r17, %r1;
	cvt.u64.u32 	%rd64, %r60;
	mad.lo.s64 	%rd65, %rd63, %rd3, %rd64;
	shl.b64 	%rd66, %rd65, 2;
	add.s64 	%rd13, %rd180, %rd66;
	shl.b32 	%r61, %r19, 3;
	and.b32  	%r62, %r61, 1073741696;
	or.b32  	%r63, %r62, %r6;
	shl.b32 	%r64, %r63, 2;
	add.s32 	%r15, %r59, %r64;
	st.shared.v4.f32 	[%r15], {%f951, %f950, %f949, %f948};
	st.shared.v4.f32 	[%r15+128], {%f947, %f946, %f945, %f944};
	st.shared.v4.f32 	[%r15+1024], {%f952, %f953, %f954, %f955};
	st.shared.v4.f32 	[%r15+1152], {%f956, %f957, %f958, %f959};
	bar.warp.sync 	-1;
	shl.b32 	%r65, %r19, 2;
	add.s32 	%r16, %r59, %r65;
	@%p10 bra 	$L__BB2_17;
	mul.wide.u32 	%rd68, %r19, 4;
	add.s64 	%rd67, %rd13, %rd68;
	ld.shared.f32 	%f792, [%r16];
	// begin inline asm
	st.global.cs.f32 [%rd67], %f792;
	// end inline asm
	setp.gt.u32 	%p11, %r19, 95;
	@%p11 bra 	$L__BB2_17;
	add.s64 	%rd69, %rd67, 128;
	ld.shared.f32 	%f793, [%r16+128];
	// begin inline asm
	st.global.cs.f32 [%rd69], %f793;
	// end inline asm
	setp.gt.u32 	%p12, %r19, 63;
	@%p12 bra 	$L__BB2_17;
	add.s64 	%rd70, %rd67, 256;
	ld.shared.f32 	%f794, [%r16+256];
	// begin inline asm
	st.global.cs.f32 [%rd70], %f794;
	// end inline asm
	setp.gt.u32 	%p13, %r19, 31;
	@%p13 bra 	$L__BB2_17;
	add.s64 	%rd71, %rd67, 384;
	ld.shared.f32 	%f795, [%r16+384];
	// begin inline asm
	st.global.cs.f32 [%rd71], %f795;
	// end inline asm
$L__BB2_17:
	setp.gt.u32 	%p14, %r19, 127;
	@%p14 bra 	$L__BB2_22;
	shl.b64 	%rd73, %rd3, 2;
	cvt.u64.u32 	%rd74, %r19;
	add.s64 	%rd75, %rd73, %rd74;
	shl.b64 	%rd76, %rd75, 2;
	add.s64 	%rd72, %rd13, %rd76;
	ld.shared.f32 	%f796, [%r16+512];
	// begin inline asm
	st.global.cs.f32 [%rd72], %f796;
	// end inline asm
	setp.gt.u32 	%p15, %r19, 95;
	@%p15 bra 	$L__BB2_22;
	add.s64 	%rd77, %rd72, 128;
	ld.shared.f32 	%f797, [%r16+640];
	// begin inline asm
	st.global.cs.f32 [%rd77], %f797;
	// end inline asm
	setp.gt.u32 	%p16, %r19, 63;
	@%p16 bra 	$L__BB2_22;
	add.s64 	%rd78, %rd72, 256;
	ld.shared.f32 	%f798, [%r16+768];
	// begin inline asm
	st.global.cs.f32 [%rd78], %f798;
	// end inline asm
	setp.gt.u32 	%p17, %r19, 31;
	@%p17 bra 	$L__BB2_22;
	add.s64 	%rd79, %rd72, 384;
	ld.shared.f32 	%f799, [%r16+896];
	// begin inline asm
	st.global.cs.f32 [%rd79], %f799;
	// end inline asm
$L__BB2_22:
	setp.gt.u32 	%p18, %r19, 127;
	@%p18 bra 	$L__BB2_27;
	shl.b64 	%rd81, %rd3, 4;
	cvt.u64.u32 	%rd82, %r19;
	add.s64 	%rd83, %rd81, %rd82;
	shl.b64 	%rd84, %rd83, 2;
	add.s64 	%rd80, %rd13, %rd84;
	ld.shared.f32 	%f800, [%r16+1024];
	// begin inline asm
	st.global.cs.f32 [%rd80], %f800;
	// end inline asm
	setp.gt.u32 	%p19, %r19, 95;
	@%p19 bra 	$L__BB2_27;
	add.s64 	%rd85, %rd80, 128;
	ld.shared.f32 	%f801, [%r16+1152];
	// begin inline asm
	st.global.cs.f32 [%rd85], %f801;
	// end inline asm
	setp.gt.u32 	%p20, %r19, 63;
	@%p20 bra 	$L__BB2_27;
	add.s64 	%rd86, %rd80, 256;
	ld.shared.f32 	%f802, [%r16+1280];
	// begin inline asm
	st.global.cs.f32 [%rd86], %f802;
	// end inline asm
	setp.gt.u32 	%p21, %r19, 31;
	@%p21 bra 	$L__BB2_27;
	add.s64 	%rd87, %rd80, 384;
	ld.shared.f32 	%f803, [%r16+1408];
	// begin inline asm
	st.global.cs.f32 [%rd87], %f803;
	// end inline asm
$L__BB2_27:
	setp.gt.u32 	%p22, %r19, 127;
	@%p22 bra 	$L__BB2_32;
	cvt.u64.u32 	%rd89, %r19;
	mad.lo.s64 	%rd90, %rd3, 20, %rd89;
	shl.b64 	%rd91, %rd90, 2;
	add.s64 	%rd88, %rd13, %rd91;
	ld.shared.f32 	%f804, [%r16+1536];
	// begin inline asm
	st.global.cs.f32 [%rd88], %f804;
	// end inline asm
	setp.gt.u32 	%p23, %r19, 95;
	@%p23 bra 	$L__BB2_32;
	add.s64 	%rd92, %rd88, 128;
	ld.shared.f32 	%f805, [%r16+1664];
	// begin inline asm
	st.global.cs.f32 [%rd92], %f805;
	// end inline asm
	setp.gt.u32 	%p24, %r19, 63;
	@%p24 bra 	$L__BB2_32;
	add.s64 	%rd93, %rd88, 256;
	ld.shared.f32 	%f806, [%r16+1792];
	// begin inline asm
	st.global.cs.f32 [%rd93], %f806;
	// end inline asm
	setp.gt.u32 	%p25, %r19, 31;
	@%p25 bra 	$L__BB2_32;
	add.s64 	%rd94, %rd88, 384;
	ld.shared.f32 	%f807, [%r16+1920];
	// begin inline asm
	st.global.cs.f32 [%rd94], %f807;
	// end inline asm
$L__BB2_32:
	setp.gt.u32 	%p26, %r19, 127;
	bar.warp.sync 	-1;
	st.shared.v4.f32 	[%r15], {%f943, %f942, %f941, %f940};
	st.shared.v4.f32 	[%r15+128], {%f939, %f938, %f937, %f936};
	st.shared.v4.f32 	[%r15+1024], {%f960, %f961, %f962, %f963};
	st.shared.v4.f32 	[%r15+1152], {%f964, %f965, %f966, %f967};
	bar.warp.sync 	-1;
	@%p26 bra 	$L__BB2_37;
	cvt.u64.u32 	%rd96, %r19;
	add.s64 	%rd97, %rd3, %rd96;
	shl.b64 	%rd98, %rd97, 2;
	add.s64 	%rd95, %rd13, %rd98;
	ld.shared.f32 	%f808, [%r16];
	// begin inline asm
	st.global.cs.f32 [%rd95], %f808;
	// end inline asm
	setp.gt.u32 	%p27, %r19, 95;
	@%p27 bra 	$L__BB2_37;
	add.s64 	%rd99, %rd95, 128;
	ld.shared.f32 	%f809, [%r16+128];
	// begin inline asm
	st.global.cs.f32 [%rd99], %f809;
	// end inline asm
	setp.gt.u32 	%p28, %r19, 63;
	@%p28 bra 	$L__BB2_37;
	add.s64 	%rd100, %rd95, 256;
	ld.shared.f32 	%f810, [%r16+256];
	// begin inline asm
	st.global.cs.f32 [%rd100], %f810;
	// end inline asm
	setp.gt.u32 	%p29, %r19, 31;
	@%p29 bra 	$L__BB2_37;
	add.s64 	%rd101, %rd95, 384;
	ld.shared.f32 	%f811, [%r16+384];
	// begin inline asm
	st.global.cs.f32 [%rd101], %f811;
	// end inline asm
$L__BB2_37:
	setp.gt.u32 	%p30, %r19, 127;
	@%p30 bra 	$L__BB2_42;
	cvt.u64.u32 	%rd103, %r19;
	mad.lo.s64 	%rd104, %rd3, 5, %rd103;
	shl.b64 	%rd105, %rd104, 2;
	add.s64 	%rd102, %rd13, %rd105;
	ld.shared.f32 	%f812, [%r16+512];
	// begin inline asm
	st.global.cs.f32 [%rd102], %f812;
	// end inline asm
	setp.gt.u32 	%p31, %r19, 95;
	@%p31 bra 	$L__BB2_42;
	add.s64 	%rd106, %rd102, 128;
	ld.shared.f32 	%f813, [%r16+640];
	// begin inline asm
	st.global.cs.f32 [%rd106], %f813;
	// end inline asm
	setp.gt.u32 	%p32, %r19, 63;
	@%p32 bra 	$L__BB2_42;
	add.s64 	%rd107, %rd102, 256;
	ld.shared.f32 	%f814, [%r16+768];
	// begin inline asm
	st.global.cs.f32 [%rd107], %f814;
	// end inline asm
	setp.gt.u32 	%p33, %r19, 31;
	@%p33 bra 	$L__BB2_42;
	add.s64 	%rd108, %rd102, 384;
	ld.shared.f32 	%f815, [%r16+896];
	// begin inline asm
	st.global.cs.f32 [%rd108], %f815;
	// end inline asm
$L__BB2_42:
	setp.gt.u32 	%p34, %r19, 127;
	@%p34 bra 	$L__BB2_47;
	cvt.u64.u32 	%rd110, %r19;
	mad.lo.s64 	%rd111, %rd3, 17, %rd110;
	shl.b64 	%rd112, %rd111, 2;
	add.s64 	%rd109, %rd13, %rd112;
	ld.shared.f32 	%f816, [%r16+1024];
	// begin inline asm
	st.global.cs.f32 [%rd109], %f816;
	// end inline asm
	setp.gt.u32 	%p35, %r19, 95;
	@%p35 bra 	$L__BB2_47;
	add.s64 	%rd113, %rd109, 128;
	ld.shared.f32 	%f817, [%r16+1152];
	// begin inline asm
	st.global.cs.f32 [%rd113], %f817;
	// end inline asm
	setp.gt.u32 	%p36, %r19, 63;
	@%p36 bra 	$L__BB2_47;
	add.s64 	%rd114, %rd109, 256;
	ld.shared.f32 	%f818, [%r16+1280];
	// begin inline asm
	st.global.cs.f32 [%rd114], %f818;
	// end inline asm
	setp.gt.u32 	%p37, %r19, 31;
	@%p37 bra 	$L__BB2_47;
	add.s64 	%rd115, %rd109, 384;
	ld.shared.f32 	%f819, [%r16+1408];
	// begin inline asm
	st.global.cs.f32 [%rd115], %f819;
	// end inline asm
$L__BB2_47:
	setp.gt.u32 	%p38, %r19, 127;
	@%p38 bra 	$L__BB2_52;
	cvt.u64.u32 	%rd117, %r19;
	mad.lo.s64 	%rd118, %rd3, 21, %rd117;
	shl.b64 	%rd119, %rd118, 2;
	add.s64 	%rd116, %rd13, %rd119;
	ld.shared.f32 	%f820, [%r16+1536];
	// begin inline asm
	st.global.cs.f32 [%rd116], %f820;
	// end inline asm
	setp.gt.u32 	%p39, %r19, 95;
	@%p39 bra 	$L__BB2_52;
	add.s64 	%rd120, %rd116, 128;
	ld.shared.f32 	%f821, [%r16+1664];
	// begin inline asm
	st.global.cs.f32 [%rd120], %f821;
	// end inline asm
	setp.gt.u32 	%p40, %r19, 63;
	@%p40 bra 	$L__BB2_52;
	add.s64 	%rd121, %rd116, 256;
	ld.shared.f32 	%f822, [%r16+1792];
	// begin inline asm
	st.global.cs.f32 [%rd121], %f822;
	// end inline asm
	setp.gt.u32 	%p41, %r19, 31;
	@%p41 bra 	$L__BB2_52;
	add.s64 	%rd122, %rd116, 384;
	ld.shared.f32 	%f823, [%r16+1920];
	// begin inline asm
	st.global.cs.f32 [%rd122], %f823;
	// end inline asm
$L__BB2_52:
	setp.gt.u32 	%p42, %r19, 127;
	bar.warp.sync 	-1;
	st.shared.v4.f32 	[%r15], {%f935, %f934, %f933, %f932};
	st.shared.v4.f32 	[%r15+128], {%f931, %f930, %f929, %f928};
	st.shared.v4.f32 	[%r15+1024], {%f968, %f969, %f970, %f971};
	st.shared.v4.f32 	[%r15+1152], {%f972, %f973, %f974, %f975};
	bar.warp.sync 	-1;
	@%p42 bra 	$L__BB2_57;
	shl.b64 	%rd124, %rd3, 1;
	cvt.u64.u32 	%rd125, %r19;
	add.s64 	%rd126, %rd124, %rd125;
	shl.b64 	%rd127, %rd126, 2;
	add.s64 	%rd123, %rd13, %rd127;
	ld.shared.f32 	%f824, [%r16];
	// begin inline asm
	st.global.cs.f32 [%rd123], %f824;
	// end inline asm
	setp.gt.u32 	%p43, %r19, 95;
	@%p43 bra 	$L__BB2_57;
	add.s64 	%rd128, %rd123, 128;
	ld.shared.f32 	%f825, [%r16+128];
	// begin inline asm
	st.global.cs.f32 [%rd128], %f825;
	// end inline asm
	setp.gt.u32 	%p44, %r19, 63;
	@%p44 bra 	$L__BB2_57;
	add.s64 	%rd129, %rd123, 256;
	ld.shared.f32 	%f826, [%r16+256];
	// begin inline asm
	st.global.cs.f32 [%rd129], %f826;
	// end inline asm
	setp.gt.u32 	%p45, %r19, 31;
	@%p45 bra 	$L__BB2_57;
	add.s64 	%rd130, %rd123, 384;
	ld.shared.f32 	%f827, [%r16+384];
	// begin inline asm
	st.global.cs.f32 [%rd130], %f827;
	// end inline asm
$L__BB2_57:
	setp.gt.u32 	%p46, %r19, 127;
	@%p46 bra 	$L__BB2_62;
	cvt.u64.u32 	%rd132, %r19;
	mad.lo.s64 	%rd133, %rd3, 6, %rd132;
	shl.b64 	%rd134, %rd133, 2;
	add.s64 	%rd131, %rd13, %rd134;
	ld.shared.f32 	%f828, [%r16+512];
	// begin inline asm
	st.global.cs.f32 [%rd131], %f828;
	// end inline asm
	setp.gt.u32 	%p47, %r19, 95;
	@%p47 bra 	$L__BB2_62;
	add.s64 	%rd135, %rd131, 128;
	ld.shared.f32 	%f829, [%r16+640];
	// begin inline asm
	st.global.cs.f32 [%rd135], %f829;
	// end inline asm
	setp.gt.u32 	%p48, %r19, 63;
	@%p48 bra 	$L__BB2_62;
	add.s64 	%rd136, %rd131, 256;
	ld.shared.f32 	%f830, [%r16+768];
	// begin inline asm
	st.global.cs.f32 [%rd136], %f830;
	// end inline asm
	setp.gt.u32 	%p49, %r19, 31;
	@%p49 bra 	$L__BB2_62;
	add.s64 	%rd137, %rd131, 384;
	ld.shared.f32 	%f831, [%r16+896];
	// begin inline asm
	st.global.cs.f32 [%rd137], %f831;
	// end inline asm
$L__BB2_62:
	setp.gt.u32 	%p50, %r19, 127;
	@%p50 bra 	$L__BB2_67;
	cvt.u64.u32 	%rd139, %r19;
	mad.lo.s64 	%rd140, %rd3, 18, %rd139;
	shl.b64 	%rd141, %rd140, 2;
	add.s64 	%rd138, %rd13, %rd141;
	ld.shared.f32 	%f832, [%r16+1024];
	// begin inline asm
	st.global.cs.f32 [%rd138], %f832;
	// end inline asm
	setp.gt.u32 	%p51, %r19, 95;
	@%p51 bra 	$L__BB2_67;
	add.s64 	%rd142, %rd138, 128;
	ld.shared.f32 	%f833, [%r16+1152];
	// begin inline asm
	st.global.cs.f32 [%rd142], %f833;
	// end inline asm
	setp.gt.u32 	%p52, %r19, 63;
	@%p52 bra 	$L__BB2_67;
	add.s64 	%rd143, %rd138, 256;
	ld.shared.f32 	%f834, [%r16+1280];
	// begin inline asm
	st.global.cs.f32 [%rd143], %f834;
	// end inline asm
	setp.gt.u32 	%p53, %r19, 31;
	@%p53 bra 	$L__BB2_67;
	add.s64 	%rd144, %rd138, 384;
	ld.shared.f32 	%f835, [%r16+1408];
	// begin inline asm
	st.global.cs.f32 [%rd144], %f835;
	// end inline asm
$L__BB2_67:
	setp.gt.u32 	%p54, %r19, 127;
	@%p54 bra 	$L__BB2_72;
	cvt.u64.u32 	%rd146, %r19;
	mad.lo.s64 	%rd147, %rd3, 22, %rd146;
	shl.b64 	%rd148, %rd147, 2;
	add.s64 	%rd145, %rd13, %rd148;
	ld.shared.f32 	%f836, [%r16+1536];
	// begin inline asm
	st.global.cs.f32 [%rd145], %f836;
	// end inline asm
	setp.gt.u32 	%p55, %r19, 95;
	@%p55 bra 	$L__BB2_72;
	add.s64 	%rd149, %rd145, 128;
	ld.shared.f32 	%f837, [%r16+1664];
	// begin inline asm
	st.global.cs.f32 [%rd149], %f837;
	// end inline asm
	setp.gt.u32 	%p56, %r19, 63;
	@%p56 bra 	$L__BB2_72;
	add.s64 	%rd150, %rd145, 256;
	ld.shared.f32 	%f838, [%r16+1792];
	// begin inline asm
	st.global.cs.f32 [%rd150], %f838;
	// end inline asm
	setp.gt.u32 	%p57, %r19, 31;
	@%p57 bra 	$L__BB2_72;
	add.s64 	%rd151, %rd145, 384;
	ld.shared.f32 	%f839, [%r16+1920];
	// begin inline asm
	st.global.cs.f32 [%rd151], %f839;
	// end inline asm
$L__BB2_72:
	setp.gt.u32 	%p58, %r19, 127;
	bar.warp.sync 	-1;
	st.shared.v4.f32 	[%r15], {%f927, %f926, %f925, %f924};
	st.shared.v4.f32 	[%r15+128], {%f923, %f922, %f921, %f920};
	st.shared.v4.f32 	[%r15+1024], {%f976, %f977, %f978, %f979};
	st.shared.v4.f32 	[%r15+1152], {%f980, %f981, %f982, %f983};
	bar.warp.sync 	-1;
	@%p58 bra 	$L__BB2_77;
	cvt.u64.u32 	%rd153, %r19;
	mad.lo.s64 	%rd154, %rd3, 3, %rd153;
	shl.b64 	%rd155, %rd154, 2;
	add.s64 	%rd152, %rd13, %rd155;
	ld.shared.f32 	%f840, [%r16];
	// begin inline asm
	st.global.cs.f32 [%rd152], %f840;
	// end inline asm
	setp.gt.u32 	%p59, %r19, 95;
	@%p59 bra 	$L__BB2_77;
	add.s64 	%rd156, %rd152, 128;
	ld.shared.f32 	%f841, [%r16+128];
	// begin inline asm
	st.global.cs.f32 [%rd156], %f841;
	// end inline asm
	setp.gt.u32 	%p60, %r19, 63;
	@%p60 bra 	$L__BB2_77;
	add.s64 	%rd157, %rd152, 256;
	ld.shared.f32 	%f842, [%r16+256];
	// begin inline asm
	st.global.cs.f32 [%rd157], %f842;
	// end inline asm
	setp.gt.u32 	%p61, %r19, 31;
	@%p61 bra 	$L__BB2_77;
	add.s64 	%rd158, %rd152, 384;
	ld.shared.f32 	%f843, [%r16+384];
	// begin inline asm
	st.global.cs.f32 [%rd158], %f843;
	// end inline asm
$L__BB2_77:
	setp.gt.u32 	%p62, %r19, 127;
	@%p62 bra 	$L__BB2_82;
	cvt.u64.u32 	%rd160, %r19;
	mad.lo.s64 	%rd161, %rd3, 7, %rd160;
	shl.b64 	%rd162, %rd161, 2;
	add.s64 	%rd159, %rd13, %rd162;
	ld.shared.f32 	%f844, [%r16+512];
	// begin inline asm
	st.global.cs.f32 [%rd159], %f844;
	// end inline asm
	setp.gt.u32 	%p63, %r19, 95;
	@%p63 bra 	$L__BB2_82;
	add.s64 	%rd163, %rd159, 128;
	ld.shared.f32 	%f845, [%r16+640];
	// begin inline asm
	st.global.cs.f32 [%rd163], %f845;
	// end inline asm
	setp.gt.u32 	%p64, %r19, 63;
	@%p64 bra 	$L__BB2_82;
	add.s64 	%rd164, %rd159, 256;
	ld.shared.f32 	%f846, [%r16+768];
	// begin inline asm
	st.global.cs.f32 [%rd164], %f846;
	// end inline asm
	setp.gt.u32 	%p65, %r19, 31;
	@%p65 bra 	$L__BB2_82;
	add.s64 	%rd165, %rd159, 384;
	ld.shared.f32 	%f847, [%r16+896];
	// begin inline asm
	st.global.cs.f32 [%rd165], %f847;
	// end inline asm
$L__BB2_82:
	setp.gt.u32 	%p66, %r19, 127;
	@%p66 bra 	$L__BB2_87;
	cvt.u64.u32 	%rd167, %r19;
	mad.lo.s64 	%rd168, %rd3, 19, %rd167;
	shl.b64 	%rd169, %rd168, 2;
	add.s64 	%rd166, %rd13, %rd169;
	ld.shared.f32 	%f848, [%r16+1024];
	// begin inline asm
	st.global.cs.f32 [%rd166], %f848;
	// end inline asm
	setp.gt.u32 	%p67, %r19, 95;
	@%p67 bra 	$L__BB2_87;
	add.s64 	%rd170, %rd166, 128;
	ld.shared.f32 	%f849, [%r16+1152];
	// begin inline asm
	st.global.cs.f32 [%rd170], %f849;
	// end inline asm
	setp.gt.u32 	%p68, %r19, 63;
	@%p68 bra 	$L__BB2_87;
	add.s64 	%rd171, %rd166, 256;
	ld.shared.f32 	%f850, [%r16+1280];
	// begin inline asm
	st.global.cs.f32 [%rd171], %f850;
	// end inline asm
	setp.gt.u32 	%p69, %r19, 31;
	@%p69 bra 	$L__BB2_87;
	add.s64 	%rd172, %rd166, 384;
	ld.shared.f32 	%f851, [%r16+1408];
	// begin inline asm
	st.global.cs.f32 [%rd172], %f851;
	// end inline asm
$L__BB2_87:
	setp.gt.u32 	%p70, %r19, 127;
	@%p70 bra 	$L__BB2_92;
	cvt.u64.u32 	%rd174, %r19;
	mad.lo.s64 	%rd175, %rd3, 23, %rd174;
	shl.b64 	%rd176, %rd175, 2;
	add.s64 	%rd173, %rd13, %rd176;
	ld.shared.f32 	%f852, [%r16+1536];
	// begin inline asm
	st.global.cs.f32 [%rd173], %f852;
	// end inline asm
	setp.gt.u32 	%p71, %r19, 95;
	@%p71 bra 	$L__BB2_92;
	add.s64 	%rd177, %rd173, 128;
	ld.shared.f32 	%f853, [%r16+1664];
	// begin inline asm
	st.global.cs.f32 [%rd177], %f853;
	// end inline asm
	setp.gt.u32 	%p72, %r19, 63;
	@%p72 bra 	$L__BB2_92;
	add.s64 	%rd178, %rd173, 256;
	ld.shared.f32 	%f854, [%r16+1792];
	// begin inline asm
	st.global.cs.f32 [%rd178], %f854;
	// end inline asm
	setp.gt.u32 	%p73, %r19, 31;
	@%p73 bra 	$L__BB2_92;
	add.s64 	%rd179, %rd173, 384;
	ld.shared.f32 	%f855, [%r16+1920];
	// begin inline asm
	st.global.cs.f32 [%rd179], %f855;
	// end inline asm
$L__BB2_92:
	bar.warp.sync 	-1;
	ret;

}


// ===== COMPILED SASS (sm_100) =====

	.target	sm_100

	.elftype	@"ET_EXEC"


//--------------------- .note.nv.tkinfo           --------------------------
	.section	.note.nv.tkinfo,"",@"SHT_NOTE"
	.sectionflags	@"SHF_NOTE_NV_TKINFO"
	.tkinfo
        /*0018*/ 	.word	0x00000002
        /*0030*/ 	.string	""
        /*0030*/ 	.string	"ptxas"
        /*0030*/ 	.string	"Cuda compilation tools, release 13.0, V13.0.88"
        /*0030*/ 	.string	"Build cuda_13.0.r13.0/compiler.36424714_0"
        /*0030*/ 	.string	"-arch sm_100 -m 64 "



//--------------------- .note.nv.cuinfo           --------------------------
	.section	.note.nv.cuinfo,"",@"SHT_NOTE"
	.sectionflags	@"SHF_NOTE_NV_CUINFO"
        /*0018*/ 	.short	0x0002
        /*001a*/ 	.short	0x0064
        /*001c*/ 	.short	0x0082
	.zero		2


//--------------------- .nv.info                  --------------------------
	.section	.nv.info,"",@"SHT_CUDA_INFO"
	.align	4


	//----- nvinfo : EIATTR_REGCOUNT
	.align		4
        /*0000*/ 	.byte	0x04, 0x2f
        /*0002*/ 	.short	(.L_11 - .L_10)
	.align		4
.L_10:
        /*0004*/ 	.word	index@(_Z21normalize_rows_deviceILj1024ELj1EEvjjPKfmPfm)
        /*0008*/ 	.word	0x00000020


	//----- nvinfo : EIATTR_FRAME_SIZE
	.align		4
.L_11:
        /*000c*/ 	.byte	0x04, 0x11
        /*000e*/ 	.short	(.L_13 - .L_12)
	.align		4
.L_12:
        /*0010*/ 	.word	index@($__internal_2_$__cuda_sm3x_div_rn_noftz_f32_slowpath)
        /*0014*/ 	.word	0x00000008


	//----- nvinfo : EIATTR_FRAME_SIZE
	.align		4
.L_13:
        /*0018*/ 	.byte	0x04, 0x11
        /*001a*/ 	.short	(.L_15 - .L_14)
	.align		4
.L_14:
        /*001c*/ 	.word	index@($__internal_1_$__cuda_sm20_rcp_rn_f32_slowpath)
        /*0020*/ 	.word	0x00000008


	//----- nvinfo : EIATTR_FRAME_SIZE
	.align		4
.L_15:
        /*0024*/ 	.byte	0x04, 0x11
        /*0026*/ 	.short	(.L_17 - .L_16)
	.align		4
.L_16:
        /*0028*/ 	.word	index@(_Z21normalize_rows_deviceILj1024ELj1EEvjjPKfmPfm)
        /*002c*/ 	.word	0x00000008


	//----- nvinfo : EIATTR_REGCOUNT
	.align		4
.L_17:
        /*0030*/ 	.byte	0x04, 0x2f
        /*0032*/ 	.short	(.L_19 - .L_18)
	.align		4
.L_18:
        /*0034*/ 	.word	index@(_Z16transpose_deviceILj256EEvPKfmPfm)
        /*0038*/ 	.word	0x00000018


	//----- nvinfo : EIATTR_FRAME_SIZE
	.align		4
.L_19:
        /*003c*/ 	.byte	0x04, 0x11
        /*003e*/ 	.short	(.L_21 - .L_20)
	.align		4
.L_20:
        /*0040*/ 	.word	index@(_Z16transpose_deviceILj256EEvPKfmPfm)
        /*0044*/ 	.word	0x00000000


	//----- nvinfo : EIATTR_REGCOUNT
	.align		4
.L_21:
        /*0048*/ 	.byte	0x04, 0x2f
        /*004a*/ 	.short	(.L_23 - .L_22)
	.align		4
.L_22:
        /*004c*/ 	.word	index@(_Z30ssyrk_tn_128x128_padded_devicejjPKfPf)
        /*0050*/ 	.word	0x0000007d


	//----- nvinfo : EIATTR_FRAME_SIZE
	.align		4
.L_23:
        /*0054*/ 	.byte	0x04, 0x11
        /*0056*/ 	.short	(.L_25 - .L_24)
	.align		4
.L_24:
        /*0058*/ 	.word	index@($__internal_0_$__cuda_sm20_sqrt_rn_f32_slowpath)
        /*005c*/ 	.word	0x00000000


	//----- nvinfo : EIATTR_FRAME_SIZE
	.align		4
.L_25:
        /*0060*/ 	.byte	0x04, 0x11
        /*0062*/ 	.short	(.L_27 - .L_26)
	.align		4
.L_26:
        /*0064*/ 	.word	index@(_Z30ssyrk_tn_128x128_padded_devicejjPKfPf)
        /*0068*/ 	.word	0x00000000


	//----- nvinfo : EIATTR_MIN_STACK_SIZE
	.align		4
.L_27:
        /*006c*/ 	.byte	0x04, 0x12
        /*006e*/ 	.short	(.L_29 - .L_28)
	.align		4
.L_28:
        /*0070*/ 	.word	index@(_Z30ssyrk_tn_128x128_padded_devicejjPKfPf)
        /*0074*/ 	.word	0x00000000


	//----- nvinfo : EIATTR_MIN_STACK_SIZE
	.align		4
.L_29:
        /*0078*/ 	.byte	0x04, 0x12
        /*007a*/ 	.short	(.L_31 - .L_30)
	.align		4
.L_30:
        /*007c*/ 	.word	index@(_Z16transpose_deviceILj256EEvPKfmPfm)
        /*0080*/ 	.word	0x00000000


	//----- nvinfo : EIATTR_MIN_STACK_SIZE
	.align		4
.L_31:
        /*0084*/ 	.byte	0x04, 0x12
        /*0086*/ 	.short	(.L_33 - .L_32)
	.align		4
.L_32:
        /*0088*/ 	.word	index@(_Z21normalize_rows_deviceILj1024ELj1EEvjjPKfmPfm)
        /*008c*/ 	.word	0x00000008
.L_33:


//--------------------- .nv.compat                --------------------------
	.section	.nv.compat,"",@"SHT_CUDA_COMPAT_INFO"
	.align	4
        /*0000*/ 	.byte	0x02, 0x09, 0x00, 0x00, 0x02, 0x02, 0x01, 0x00, 0x02, 0x05, 0x05, 0x00, 0x03, 0x07, 0x01, 0x01
        /*0010*/ 	.byte	0x02, 0x03, 0x00, 0x00, 0x02, 0x06, 0x01, 0x00, 0x04, 0x0b, 0x08, 0x00, 0x01, 0x00, 0x00, 0x00
        /*0020*/ 	.byte	0x00, 0x00, 0x00, 0x00


//--------------------- .nv.info._Z30ssyrk_tn_128x128_padded_devicejjPKfPf --------------------------
	.section	.nv.info._Z30ssyrk_tn_128x128_padded_devicejjPKfPf,"",@"SHT_CUDA_INFO"
	.sectionflags	@""
	.align	4


	//----- nvinfo : EIATTR_CUDA_API_VERSION
	.align		4
        /*0000*/ 	.byte	0x04, 0x37
        /*0002*/ 	.short	(.L_35 - .L_34)
.L_34:
        /*0004*/ 	.word	0x00000082


	//----- nvinfo : EIATTR_KPARAM_INFO
	.align		4
.L_35:
        /*0008*/ 	.byte	0x04, 0x17
        /*000a*/ 	.short	(.L_37 - .L_36)
.L_36:
        /*000c*/ 	.word	0x00000000
        /*0010*/ 	.short	0x0003
        /*0012*/ 	.short	0x0010
        /*0014*/ 	.byte	0x00, 0xf5, 0x21, 0x00


	//----- nvinfo : EIATTR_KPARAM_INFO
	.align		4
.L_37:
        /*0018*/ 	.byte	0x04, 0x17
        /*001a*/ 	.short	(.L_39 - .L_38)
.L_38:
        /*001c*/ 	.word	0x00000000
        /*0020*/ 	.short	0x0002
        /*0022*/ 	.short	0x0008
        /*0024*/ 	.byte	0x00, 0xf5, 0x21, 0x00


	//----- nvinfo : EIATTR_KPARAM_INFO
	.align		4
.L_39:
        /*0028*/ 	.byte	0x04, 0x17
        /*002a*/ 	.short	(.L_41 - .L_40)
.L_40:
        /*002c*/ 	.word	0x00000000
        /*0030*/ 	.short	0x0001
        /*0032*/ 	.short	0x0004
        /*0034*/ 	.byte	0x00, 0xf0, 0x11, 0x00


	//----- nvinfo : EIATTR_KPARAM_INFO
	.align		4
.L_41:
        /*0038*/ 	.byte	0x04, 0x17
        /*003a*/ 	.short	(.L_43 - .L_42)
.L_42:
        /*003c*/ 	.word	0x00000000
        /*0040*/ 	.short	0x0000
        /*0042*/ 	.short	0x0000
        /*0044*/ 	.byte	0x00, 0xf0, 0x11, 0x00


	//----- nvinfo : EIATTR_SPARSE_MMA_MASK
	.align		4
.L_43:
        /*0048*/ 	.byte	0x03, 0x50
        /*004a*/ 	.short	0x0000


	//----- nvinfo : EIATTR_MAXREG_COUNT
	.align		4
        /*004c*/ 	.byte	0x03, 0x1b
        /*004e*/ 	.short	0x0080


	//----- nvinfo : EIATTR_NUM_BARRIERS
	.align		4
        /*0050*/ 	.byte	0x02, 0x4c
        /*0052*/ 	.byte	0x01
	.zero		1


	//----- nvinfo : EIATTR_MERCURY_ISA_VERSION
	.align		4
        /*0054*/ 	.byte	0x03, 0x5f
        /*0056*/ 	.short	0x0101


	//----- nvinfo : EIATTR_COOP_GROUP_MASK_REGIDS
	.align		4
        /*0058*/ 	.byte	0x04, 0x29
        /*005a*/ 	.short	(.L_45 - .L_44)


	//   ....[0]....
.L_44:
        /*005c*/ 	.word	0xffffffff


	//   ....[1]....
        /*0060*/ 	.word	0xffffffff


	//   ....[2]....
        /*0064*/ 	.word	0xffffffff


	//   ....[3]....
        /*0068*/ 	.word	0xffffffff


	//   ....[4]....
        /*006c*/ 	.word	0xffffffff


	//   ....[5]....
        /*0070*/ 	.word	0xffffffff


	//   ....[6]....
        /*0074*/ 	.word	0xffffffff


	//   ....[7]....
        /*0078*/ 	.word	0xffffffff


	//----- nvinfo : EIATTR_COOP_GROUP_INSTR_OFFSETS
	.align		4
.L_45:
        /*007c*/ 	.byte	0x04, 0x28
        /*007e*/ 	.short	(.L_47 - .L_46)


	//   ....[0]....
.L_46:
        /*0080*/ 	.word	0x00002db0


	//   ....[1]....
        /*0084*/ 	.word	0x00003140


	//   ....[2]....
        /*0088*/ 	.word	0x00003190


	//   ....[3]....
        /*008c*/ 	.word	0x000034e0


	//   ....[4]....
        /*0090*/ 	.word	0x00003530


	//   ....[5]....
        /*0094*/ 	.word	0x00003940


	//   ....[6]....
        /*0098*/ 	.word	0x00003990


	//   ....[7]....
        /*009c*/ 	.word	0x00003ba0


	//----- nvinfo : EIATTR_VRC_CTA_INIT_COUNT
	.align		4
.L_47:
        /*00a0*/ 	.byte	0x02, 0x4a
	.zero		1
	.zero		1


	//----- nvinfo : EIATTR_EXIT_INSTR_OFFSETS
	.align		4
        /*00a4*/ 	.byte	0x04, 0x1c
        /*00a6*/ 	.short	(.L_49 - .L_48)


	//   ....[0]....
.L_48:
        /*00a8*/ 	.word	0x00003bb0


	//----- nvinfo : EIATTR_MAX_THREADS
	.align		4
.L_49:
        /*00ac*/ 	.byte	0x04, 0x05
        /*00ae*/ 	.short	(.L_51 - .L_50)
.L_50:
        /*00b0*/ 	.word	0x00000100
        /*00b4*/ 	.word	0x00000001
        /*00b8*/ 	.word	0x00000001


	//----- nvinfo : EIATTR_CRS_STACK_SIZE
	.align		4
.L_51:
        /*00bc*/ 	.byte	0x04, 0x1e
        /*00be*/ 	.short	(.L_53 - .L_52)
.L_52:
        /*00c0*/ 	.word	0x00000000


	//----- nvinfo : EIATTR_CBANK_PARAM_SIZE
	.align		4
.L_53:
        /*00c4*/ 	.byte	0x03, 0x19
        /*00c6*/ 	.short	0x0018


	//----- nvinfo : EIATTR_PARAM_CBANK
	.align		4
        /*00c8*/ 	.byte	0x04, 0x0a
        /*00ca*/ 	.short	(.L_55 - .L_54)
	.align		4
.L_54:
        /*00cc*/ 	.word	index@(.nv.constant0._Z30ssyrk_tn_128x128_padded_devicejjPKfPf)
        /*00d0*/ 	.short	0x0380
        /*00d2*/ 	.short	0x0018


	//----- nvinfo : EIATTR_SW_WAR
	.align		4
.L_55:
        /*00d4*/ 	.byte	0x04, 0x36
        /*00d6*/ 	.short	(.L_57 - .L_56)
.L_56:
        /*00d8*/ 	.word	0x00000008
.L_57:


//--------------------- .nv.info._Z16transpose_deviceILj256EEvPKfmPfm --------------------------
	.section	.nv.info._Z16transpose_deviceILj256EEvPKfmPfm,"",@"SHT_CUDA_INFO"
	.sectionflags	@""
	.align	4


	//----- nvinfo : EIATTR_CUDA_API_VERSION
	.align		4
        /*0000*/ 	.byte	0x04, 0x37
        /*0002*/ 	.short	(.L_59 - .L_58)
.L_58:
        /*0004*/ 	.word	0x00000082


	//----- nvinfo : EIATTR_KPARAM_INFO
	.align		4
.L_59:
        /*0008*/ 	.byte	0x04, 0x17
        /*000a*/ 	.short	(.L_61 - .L_60)
.L_60:
        /*000c*/ 	.word	0x00000000
        /*0010*/ 	.short	0x0003
        /*0012*/ 	.short	0x0018
        /*0014*/ 	.byte	0x00, 0xf0, 0x21, 0x00


	//----- nvinfo : EIATTR_KPARAM_INFO
	.align		4
.L_61:
        /*0018*/ 	.byte	0x04, 0x17
        /*001a*/ 	.short	(.L_63 - .L_62)
.L_62:
        /*001c*/ 	.word	0x00000000
        /*0020*/ 	.short	0x0002
        /*0022*/ 	.short	0x0010
        /*0024*/ 	.byte	0x00, 0xf5, 0x21, 0x00


	//----- nvinfo : EIATTR_KPARAM_INFO
	.align		4
.L_63:
        /*0028*/ 	.byte	0x04, 0x17
        /*002a*/ 	.short	(.L_65 - .L_64)
.L_64:
        /*002c*/ 	.word	0x00000000
        /*0030*/ 	.short	0x0001
        /*0032*/ 	.short	0x0008
        /*0034*/ 	.byte	0x00, 0xf0, 0x21, 0x00


	//----- nvinfo : EIATTR_KPARAM_INFO
	.align		4
.L_65:
        /*0038*/ 	.byte	0x04, 0x17
        /*003a*/ 	.short	(.L_67 - .L_66)
.L_66:
        /*003c*/ 	.word	0x00000000
        /*0040*/ 	.short	0x0000
        /*0042*/ 	.short	0x0000
        /*0044*/ 	.byte	0x00, 0xf5, 0x21, 0x00


	//----- nvinfo : EIATTR_SPARSE_MMA_MASK
	.align		4
.L_67:
        /*0048*/ 	.byte	0x03, 0x50
        /*004a*/ 	.short	0x0000


	//----- nvinfo : EIATTR_MAXREG_COUNT
	.align		4
        /*004c*/ 	.byte	0x03, 0x1b
        /*004e*/ 	.short	0x00ff


	//----- nvinfo : EIATTR_NUM_BARRIERS
	.align		4
        /*0050*/ 	.byte	0x02, 0x4c
        /*0052*/ 	.byte	0x01
	.zero		1


	//----- nvinfo : EIATTR_MERCURY_ISA_VERSION
	.align		4
        /*0054*/ 	.byte	0x03, 0x5f
        /*0056*/ 	.short	0x0101


	//----- nvinfo : EIATTR_VRC_CTA_INIT_COUNT
	.align		4
        /*0058*/ 	.byte	0x02, 0x4a
	.zero		1
	.zero		1


	//----- nvinfo : EIATTR_EXIT_INSTR_OFFSETS
	.align		4
        /*005c*/ 	.byte	0x04, 0x1c
        /*005e*/ 	.short	(.L_69 - .L_68)


	//   ....[0]....
.L_68:
        /*0060*/ 	.word	0x000004f0


	//----- nvinfo : EIATTR_MAX_THREADS
	.align		4
.L_69:
        /*0064*/ 	.byte	0x04, 0x05
        /*0066*/ 	.short	(.L_71 - .L_70)
.L_70:
        /*0068*/ 	.word	0x00000100
        /*006c*/ 	.word	0x00000001
        /*0070*/ 	.word	0x00000001


	//----- nvinfo : EIATTR_CBANK_PARAM_SIZE
	.align		4
.L_71:
        /*0074*/ 	.byte	0x03, 0x19
        /*0076*/ 	.short	0x0020


	//----- nvinfo : EIATTR_PARAM_CBANK
	.align		4
        /*0078*/ 	.byte	0x04, 0x0a
        /*007a*/ 	.short	(.L_73 - .L_72)
	.align		4
.L_72:
        /*007c*/ 	.word	index@(.nv.constant0._Z16transpose_deviceILj256EEvPKfmPfm)
        /*0080*/ 	.short	0x0380
        /*0082*/ 	.short	0x0020


	//----- nvinfo : EIATTR_SW_WAR
	.align		4
.L_73:
        /*0084*/ 	.byte	0x04, 0x36
        /*0086*/ 	.short	(.L_75 - .L_74)
.L_74:
        /*0088*/ 	.word	0x00000008
.L_75:


//--------------------- .nv.info._Z21normalize_rows_deviceILj1024ELj1EEvjjPKfmPfm --------------------------
	.section	.nv.info._Z21normalize_rows_deviceILj1024ELj1EEvjjPKfmPfm,"",@"SHT_CUDA_INFO"
	.sectionflags	@""
	.align	4


	//----- nvinfo : EIATTR_CUDA_API_VERSION
	.align		4
        /*0000*/ 	.byte	0x04, 0x37
        /*0002*/ 	.short	(.L_77 - .L_76)
.L_76:
        /*0004*/ 	.word	0x00000082


	//----- nvinfo : EIATTR_KPARAM_INFO
	.align		4
.L_77:
        /*0008*/ 	.byte	0x04, 0x17
        /*000a*/ 	.short	(.L_79 - .L_78)
.L_78:
        /*000c*/ 	.word	0x00000000
        /*0010*/ 	.short	0x0005
        /*0012*/ 	.short	0x0020
        /*0014*/ 	.byte	0x00, 0xf0, 0x21, 0x00


	//----- nvinfo : EIATTR_KPARAM_INFO
	.align		4
.L_79:
        /*0018*/ 	.byte	0x04, 0x17
        /*001a*/ 	.short	(.L_81 - .L_80)
.L_80:
        /*001c*/ 	.word	0x00000000
        /*0020*/ 	.short	0x0004
        /*0022*/ 	.short	0x0018
        /*0024*/ 	.byte	0x00, 0xf5, 0x21, 0x00


	//----- nvinfo : EIATTR_KPARAM_INFO
	.align		4
.L_81:
        /*0028*/ 	.byte	0x04, 0x17
        /*002a*/ 	.short	(.L_83 - .L_82)
.L_82:
        /*002c*/ 	.word	0x00000000
        /*0030*/ 	.short	0x0003
        /*0032*/ 	.short	0x0010
        /*0034*/ 	.byte	0x00, 0xf0, 0x21, 0x00


	//----- nvinfo : EIATTR_KPARAM_INFO
	.align		4
.L_83:
        /*0038*/ 	.byte	0x04, 0x17
        /*003a*/ 	.short	(.L_85 - .L_84)
.L_84:
        /*003c*/ 	.word	0x00000000
        /*0040*/ 	.short	0x0002
        /*0042*/ 	.short	0x0008
        /*0044*/ 	.byte	0x00, 0xf5, 0x21, 0x00


	//----- nvinfo : EIATTR_KPARAM_INFO
	.align		4
.L_85:
        /*0048*/ 	.byte	0x04, 0x17
        /*004a*/ 	.short	(.L_87 - .L_86)
.L_86:
        /*004c*/ 	.word	0x00000000
        /*0050*/ 	.short	0x0001
        /*0052*/ 	.short	0x0004
        /*0054*/ 	.byte	0x00, 0xf0, 0x11, 0x00


	//----- nvinfo : EIATTR_KPARAM_INFO
	.align		4
.L_87:
        /*0058*/ 	.byte	0x04, 0x17
        /*005a*/ 	.short	(.L_89 - .L_88)
.L_88:
        /*005c*/ 	.word	0x00000000
        /*0060*/ 	.short	0x0000
        /*0062*/ 	.short	0x0000
        /*0064*/ 	.byte	0x00, 0xf0, 0x11, 0x00


	//----- nvinfo : EIATTR_SPARSE_MMA_MASK
	.align		4
.L_89:
        /*0068*/ 	.byte	0x03, 0x50
        /*006a*/ 	.short	0x0000


	//----- nvinfo : EIATTR_MAXREG_COUNT
	.align		4
        /*006c*/ 	.byte	0x03, 0x1b
        /*006e*/ 	.short	0x0040


	//----- nvinfo : EIATTR_ANNOTATIONS
	.align		4
        /*0070*/ 	.byte	0x04, 0x55
        /*0072*/ 	.short	(.L_91 - .L_90)


	//   ....[0]....
.L_90:
        /*0074*/ 	.word	0x00000001
        /*0078*/ 	.byte	0x90, 0x01, 0x00, 0x00, 0x01, 0x00, 0x00, 0x00, 0x50, 0x02, 0x00, 0x00, 0x01, 0x00, 0x00, 0x00
        /*0088*/ 	.byte	0x20, 0x2b, 0x00, 0x00, 0x01, 0x00, 0x00, 0x00, 0x10, 0x2f, 0x00, 0x00, 0x01, 0x00, 0x00, 0x00
        /*0098*/ 	.byte	0xb0, 0x4b, 0x00, 0x00, 0x01, 0x00, 0x00, 0x00, 0x60, 0x4d, 0x00, 0x00


	//----- nvinfo : EIATTR_MERCURY_ISA_VERSION
	.align		4
.L_91:
        /*00a4*/ 	.byte	0x03, 0x5f
        /*00a6*/ 	.short	0x0101


	//----- nvinfo : EIATTR_COOP_GROUP_MASK_REGIDS
	.align		4
        /*00a8*/ 	.byte	0x04, 0x29
        /*00aa*/ 	.short	(.L_93 - .L_92)


	//   ....[0]....
.L_92:
        /*00ac*/ 	.word	0xffffffff


	//   ....[1]....
        /*00b0*/ 	.word	0xffffffff


	//   ....[2]....
        /*00b4*/ 	.word	0xffffffff


	//   ....[3]....
        /*00b8*/ 	.word	0xffffffff


	//   ....[4]....
        /*00bc*/ 	.word	0xffffffff


	//   ....[5]....
        /*00c0*/ 	.word	0xffffffff


	//   ....[6]....
        /*00c4*/ 	.word	0xffffffff


	//   ....[7]....
        /*00c8*/ 	.word	0xffffffff


	//   ....[8]....
        /*00cc*/ 	.word	0xffffffff


	//   ....[9]....
        /*00d0*/ 	.word	0xffffffff


	//   ....[10]....
        /*00d4*/ 	.word	0xffffffff


	//   ....[11]....
        /*00d8*/ 	.word	0xffffffff


	//   ....[12]....
        /*00dc*/ 	.word	0xffffffff


	//   ....[13]....
        /*00e0*/ 	.word	0xffffffff


	//   ....[14]....
        /*00e4*/ 	.word	0xffffffff


	//   ....[15]....
        /*00e8*/ 	.word	0x0500000f


	//   ....[16]....
        /*00ec*/ 	.word	0x0500000f


	//   ....[17]....
        /*00f0*/ 	.word	0x0500000f


	//   ....[18]....
        /*00f4*/ 	.word	0x0500000f


	//   ....[19]....
        /*00f8*/ 	.word	0x0500000f


	//   ....[20]....
        /*00fc*/ 	.word	0x0500000f


	//   ....[21]....
        /*0100*/ 	.word	0x0500000f


	//   ....[22]....
        /*0104*/ 	.word	0x0500000f


	//   ....[23]....
        /*0108*/ 	.word	0x0500000f


	//   ....[24]....
        /*010c*/ 	.word	0x0500000f


	//   ....[25]....
        /*0110*/ 	.word	0x0500000f


	//   ....[26]....
        /*0114*/ 	.word	0x0500000f


	//   ....[27]....
        /*0118*/ 	.word	0x0500000f


	//   ....[28]....
        /*011c*/ 	.word	0x0500000f


	//   ....[29]....
        /*0120*/ 	.word	0x0500000f


	//----- nvinfo : EIATTR_COOP_GROUP_INSTR_OFFSETS
	.align		4
.L_93:
        /*0124*/ 	.byte	0x04, 0x28
        /*0126*/ 	.short	(.L_95 - .L_94)


	//   ....[0]....
.L_94:
        /*0128*/ 	.word	0x000033f0


	//   ....[1]....
        /*012c*/ 	.word	0x00003400


	//   ....[2]....
        /*0130*/ 	.word	0x00003410


	//   ....[3]....
        /*0134*/ 	.word	0x00003780


	//   ....[4]....
        /*0138*/ 	.word	0x00003790


	//   ....[5]....
        /*013c*/ 	.word	0x000037a0


	//   ....[6]....
        /*0140*/ 	.word	0x00003b00


	//   ....[7]....
        /*0144*/ 	.word	0x00003b10


	//   ....[8]....
        /*0148*/ 	.word	0x00003b20


	//   ....[9]....
        /*014c*/ 	.word	0x00003e90


	//   ....[10]....
        /*0150*/ 	.word	0x00003ea0


	//   ....[11]....
        /*0154*/ 	.word	0x00003eb0


	//   ....[12]....
        /*0158*/ 	.word	0x00004220


	//   ....[13]....
        /*015c*/ 	.word	0x00004230


	//   ....[14]....
        /*0160*/ 	.word	0x00004240


	//   ....[15]....
        /*0164*/ 	.word	0x00005040


	//   ....[16]....
        /*0168*/ 	.word	0x000050d0


	//   ....[17]....
        /*016c*/ 	.word	0x00005120


	//   ....[18]....
        /*0170*/ 	.word	0x000051c0


	//   ....[19]....
        /*0174*/ 	.word	0x00005250


	//   ....[20]....
        /*0178*/ 	.word	0x000052a0


	//   ....[21]....
        /*017c*/ 	.word	0x00005340


	//   ....[22]....
        /*0180*/ 	.word	0x000053d0


	//   ....[23]....
        /*0184*/ 	.word	0x00005420


	//   ....[24]....
        /*0188*/ 	.word	0x000054c0


	//   ....[25]....
        /*018c*/ 	.word	0x00005550


	//   ....[26]....
        /*0190*/ 	.word	0x000055a0


	//   ....[27]....
        /*0194*/ 	.word	0x00005640


	//   ....[28]....
        /*0198*/ 	.word	0x000056d0


	//   ....[29]....
        /*019c*/ 	.word	0x00005720


	//----- nvinfo : EIATTR_VRC_CTA_INIT_COUNT
	.align		4
.L_95:
        /*01a0*/ 	.byte	0x02, 0x4a
	.zero		1
	.zero		1


	//----- nvinfo : EIATTR_EXIT_INSTR_OFFSETS
	.align		4
        /*01a4*/ 	.byte	0x04, 0x1c
        /*01a6*/ 	.short	(.L_97 - .L_96)


	//   ....[0]....
.L_96:
        /*01a8*/ 	.word	0x00000060


	//   ....[1]....
        /*01ac*/ 	.word	0x00004fd0


	//----- nvinfo : EIATTR_MAX_THREADS
	.align		4
.L_97:
        /*01b0*/ 	.byte	0x04, 0x05
        /*01b2*/ 	.short	(.L_99 - .L_98)
.L_98:
        /*01b4*/ 	.word	0x00000400
        /*01b8*/ 	.word	0x00000001
        /*01bc*/ 	.word	0x00000001


	//----- nvinfo : EIATTR_CRS_STACK_SIZE
	.align		4
.L_99:
        /*01c0*/ 	.byte	0x04, 0x1e
        /*01c2*/ 	.short	(.L_101 - .L_100)
.L_100:
        /*01c4*/ 	.word	0x00000000


	//----- nvinfo : EIATTR_CBANK_PARAM_SIZE
	.align		4
.L_101:
        /*01c8*/ 	.byte	0x03, 0x19
        /*01ca*/ 	.short	0x0028


	//----- nvinfo : EIATTR_PARAM_CBANK
	.align		4
        /*01cc*/ 	.byte	0x04, 0x0a
        /*01ce*/ 	.short	(.L_103 - .L_102)
	.align		4
.L_102:
        /*01d0*/ 	.word	index@(.nv.constant0._Z21normalize_rows_deviceILj1024ELj1EEvjjPKfmPfm)
        /*01d4*/ 	.short	0x0380
        /*01d6*/ 	.short	0x0028


	//----- nvinfo : EIATTR_SW_WAR
	.align		4
.L_103:
        /*01d8*/ 	.byte	0x04, 0x36
        /*01da*/ 	.short	(.L_105 - .L_104)
.L_104:
        /*01dc*/ 	.word	0x00000008
.L_105:


//--------------------- .nv.callgraph             --------------------------
	.section	.nv.callgraph,"",@"SHT_CUDA_CALLGRAPH"
	.align	4
	.sectionentsize	8
	.align		4
        /*0000*/ 	.word	0x00000000
	.align		4
        /*0004*/ 	.word	0xffffffff
	.align		4
        /*0008*/ 	.word	0x00000000
	.align		4
        /*000c*/ 	.word	0xfffffffe
	.align		4
        /*0010*/ 	.word	0x00000000
	.align		4
        /*0014*/ 	.word	0xfffffffd
	.align		4
        /*0018*/ 	.word	0x00000000
	.align		4
        /*001c*/ 	.word	0xfffffffc


//--------------------- .nv.constant4             --------------------------
	.section	.nv.constant4,"a",@progbits
	.align	8
	.align		8
.nv.constant4:
        /*0000*/ 	.dword	_ZN34_INTERNAL_b286b08c_4_k_cu_38196a554cuda3std3__436_GLOBAL__N__b286b08c_4_k_cu_38196a556ignoreE
	.align		8
        /*0008*/ 	.dword	_ZN34_INTERNAL_b286b08c_4_k_cu_38196a554cuda3std3__45__cpo5beginE
	.align		8
        /*0010*/ 	.dword	_ZN34_INTERNAL_b286b08c_4_k_cu_38196a554cuda3std3__45__cpo3endE
	.align		8
        /*0018*/ 	.dword	_ZN34_INTERNAL_b286b08c_4_k_cu_38196a554cuda3std3__45__cpo6cbeginE
	.align		8
        /*0020*/ 	.dword	_ZN34_INTERNAL_b286b08c_4_k_cu_38196a554cuda3std3__45__cpo4cendE
	.align		8
        /*0028*/ 	.dword	_ZN34_INTERNAL_b286b08c_4_k_cu_38196a554cuda3std3__419piecewise_constructE
	.align		8
        /*0030*/ 	.dword	_ZN34_INTERNAL_b286b08c_4_k_cu_38196a554cuda3std3__48in_placeE
	.align		8
        /*0038*/ 	.dword	_ZN34_INTERNAL_b286b08c_4_k_cu_38196a554cuda3std6ranges3__45__cpo4swapE
	.align		8
        /*0040*/ 	.dword	_ZN34_INTERNAL_b286b08c_4_k_cu_38196a554cuda3std6ranges3__45__cpo9iter_moveE
	.align		8
        /*0048*/ 	.dword	_ZN34_INTERNAL_b286b08c_4_k_cu_38196a554cuda3std6ranges3__45__cpo7advanceE


//--------------------- .text._Z30ssyrk_tn_128x128_padded_devicejjPKfPf --------------------------
	.section	.text._Z30ssyrk_tn_128x128_padded_devicejjPKfPf,"ax",@progbits
	.align	128
.text._Z30ssyrk_tn_128x128_padded_devicejjPKfPf:
        .type           _Z30ssyrk_tn_128x128_padded_devicejjPKfPf,@function
        .size           _Z30ssyrk_tn_128x128_padded_devicejjPKfPf,(.L_x_206 - _Z30ssyrk_tn_128x128_padded_devicejjPKfPf)
        .other          _Z30ssyrk_tn_128x128_padded_devicejjPKfPf,@"STO_CUDA_ENTRY STV_DEFAULT"
_Z30ssyrk_tn_128x128_padded_devicejjPKfPf:
[----:B------:R-:W-:Y:S08]  /*0000*/  LDC R1, c[0x0][0x37c] ;  /* 0x0000df00ff017b82 */ /* 0x000ff00000000800 */
[----:B------:R-:W0:Y:S02]  /*0010*/  S2UR UR8, SR_CTAID.X ;  /* 0x00000000000879c3 */ /* 0x000e240000002500 */
[----:B0-----:R-:W-:-:S04]  /*0020*/  UIMAD.WIDE.U32 UR4, UR8, 0x8, URZ ;  /* 0x00000008080478a5 */ /* 0x001fc8000f8e00ff */
[----:B------:R-:W-:-:S09]  /*0030*/  ULOP3.LUT UR4, UR4, 0x1, URZ, 0xfc, !UPT ;  /* 0x0000000104047892 */ /* 0x000fd2000f8efcff */
[----:B------:R-:W0:Y:S02]  /*0040*/  I2F.U64 R0, UR4 ;  /* 0x0000000400007d12 */ /* 0x000e240008301000 */
[----:B0-----:R-:W-:-:S06]  /*0050*/  IADD3 R2, PT, PT, R0, -0xd000000, RZ ;  /* 0xf300000000027810 */ /* 0x001fcc0007ffe0ff */
[----:B------:R0:W1:Y:S01]  /*0060*/  MUFU.RSQ R3, R0 ;  /* 0x0000000000037308 */ /* 0x0000620000001400 */
[----:B------:R-:W-:-:S13]  /*0070*/  ISETP.GT.U32.AND P0, PT, R2, 0x727fffff, PT ;  /* 0x727fffff0200780c */ /* 0x000fda0003f04070 */
[----:B0-----:R-:W-:Y:S05]  /*0080*/  @!P0 BRA `(.L_x_0) ;  /* 0x00000000000c8947 */ /* 0x001fea0003800000 */
[----:B------:R-:W-:-:S07]  /*0090*/  MOV R4, 0xb0 ;  /* 0x000000b000047802 */ /* 0x000fce0000000f00 */
[----:B-1----:R-:W-:Y:S05]  /*00a0*/  CALL.REL.NOINC `($__internal_0_$__cuda_sm20_sqrt_rn_f32_slowpath) ;  /* 0x0000003800c47944 */ /* 0x002fea0003c00000 */
[----:B------:R-:W-:Y:S05]  /*00b0*/  BRA `(.L_x_1) ;  /* 0x0000000000107947 */ /* 0x000fea0003800000 */
.L_x_0:
[----:B-1----:R-:W-:Y:S01]  /*00c0*/  FMUL.FTZ R5, R0, R3 ;  /* 0x0000000300057220 */ /* 0x002fe20000410000 */
[----:B------:R-:W-:-:S03]  /*00d0*/  FMUL.FTZ R3, R3, 0.5 ;  /* 0x3f00000003037820 */ /* 0x000fc60000410000 */
[----:B------:R-:W-:-:S04]  /*00e0*/  FFMA R0, -R5, R5, R0 ;  /* 0x0000000505007223 */ /* 0x000fc80000000100 */
[----:B------:R-:W-:-:S07]  /*00f0*/  FFMA R0, R0, R3, R5 ;  /* 0x0000000300007223 */ /* 0x000fce0000000005 */
.L_x_1:
[----:B------:R-:W-:Y:S01]  /*0100*/  FADD R0, R0, -1 ;  /* 0xbf80000000007421 */ /* 0x000fe20000000000 */
[----:B------:R-:W0:Y:S01]  /*0110*/  S2R R4, SR_TID.X ;  /* 0x0000000000047919 */ /* 0x000e220000002100 */
[----:B------:R-:W1:Y:S01]  /*0120*/  LDCU UR15, c[0x0][0x380] ;  /* 0x00007000ff0f77ac */ /* 0x000e620008000800 */
[----:B------:R-:W-:Y:S02]  /*0130*/  HFMA2 R97, -RZ, RZ, 0, 0 ;  /* 0x00000000ff617431 */ /* 0x000fe400000001ff */
[----:B------:R-:W-:Y:S01]  /*0140*/  FMUL R2, R0, 0.5 ;  /* 0x3f00000000027820 */ /* 0x000fe20000400000 */
[----:B------:R-:W2:Y:S01]  /*0150*/  S2R R96, SR_LANEID ;  /* 0x0000000000607919 */ /* 0x000ea20000000000 */
[----:B------:R-:W3:Y:S04]  /*0160*/  LDCU.64 UR10, c[0x0][0x388] ;  /* 0x00007100ff0a77ac */ /* 0x000ee80008000a00 */
[----:B------:R-:W4:Y:S01]  /*0170*/  F2I.U64.FLOOR R2, R2 ;  /* 0x0000000200027311 */ /* 0x000f220000205800 */
[----:B------:R-:W5:Y:S01]  /*0180*/  LDCU.64 UR6, c[0x0][0x388] ;  /* 0x00007100ff0677ac */ /* 0x000f620008000a00 */
[----:B------:R-:W5:Y:S01]  /*0190*/  LDCU.64 UR16, c[0x0][0x358] ;  /* 0x00006b00ff1077ac */ /* 0x000f620008000a00 */
[----:B------:R-:W5:Y:S01]  /*01a0*/  LDCU UR18, c[0x0][0x384] ;  /* 0x00007080ff1277ac */ /* 0x000f620008000800 */
[----:B----4-:R-:W-:-:S02]  /*01b0*/  R2UR UR4, R2 ;  /* 0x00000000020472ca */ /* 0x010fc400000e0000 */
[----:B------:R-:W-:Y:S02]  /*01c0*/  R2UR UR5, R3 ;  /* 0x00000000030572ca */ /* 0x000fe400000e0000 */
[----:B0-----:R-:W-:Y:S02]  /*01d0*/  SHF.R.U32.HI R0, RZ, 0x5, R4 ;  /* 0x00000005ff007819 */ /* 0x001fe40000011604 */
[----:B--2---:R-:W-:-:S07]  /*01e0*/  ISETP.GT.U32.AND P0, PT, R96, 0x1f, PT ;  /* 0x0000001f6000780c */ /* 0x004fce0003f04070 */
[----:B------:R-:W-:Y:S01]  /*01f0*/  UMOV UR14, UR4 ;  /* 0x00000004000e7c82 */ /* 0x000fe20008000000 */
[----:B-1----:R-:W-:Y:S01]  /*0200*/  IMAD.WIDE.U32 R2, R0, UR15, R96 ;  /* 0x0000000f00027c25 */ /* 0x002fe2000f8e0060 */
[----:B------:R-:W-:Y:S02]  /*0210*/  UIMAD UR5, UR14, UR14, UR14 ;  /* 0x0000000e0e0572a4 */ /* 0x000fe4000f8e020e */
[----:B------:R-:W-:Y:S02]  /*0220*/  USHF.L.U32 UR12, UR14, 0x7, URZ ;  /* 0x000000070e0c7899 */ /* 0x000fe400080006ff */
[----:B------:R-:W-:Y:S01]  /*0230*/  USHF.R.U32.HI UR5, URZ, 0x1, UR5 ;  /* 0x00000001ff057899 */ /* 0x000fe20008011605 */
[----:B------:R-:W-:Y:S01]  /*0240*/  SHF.L.U32 R6, R2, 0x2, RZ ;  /* 0x0000000202067819 */ /* 0x000fe200000006ff */
[----:B------:R-:W-:Y:S02]  /*0250*/  UMOV UR4, URZ ;  /* 0x000000ff00047c82 */ /* 0x000fe40008000000 */
[----:B------:R-:W-:Y:S01]  /*0260*/  UIADD3 UR5, UPT, UPT, -UR5, UR8, URZ ;  /* 0x0000000805057290 */ /* 0x000fe2000fffe1ff */
[----:B------:R-:W-:Y:S01]  /*0270*/  IADD3 R3, PT, PT, R3, UR4, RZ ;  /* 0x0000000403037c10 */ /* 0x000fe2000fffe0ff */
[----:B---3--:R-:W-:-:S02]  /*0280*/  ULEA UR4, UP0, UR12, UR10, 0x2 ;  /* 0x0000000a0c047291 */ /* 0x008fc4000f8010ff */
[----:B------:R-:W-:Y:S01]  /*0290*/  USHF.L.U32 UR13, UR5, 0x7, URZ ;  /* 0x00000007050d7899 */ /* 0x000fe200080006ff */
[----:B------:R-:W-:Y:S01]  /*02a0*/  SHF.L.U64.HI R2, R2, 0x2, R3 ;  /* 0x0000000202027819 */ /* 0x000fe20000010203 */
[----:B------:R-:W-:Y:S02]  /*02b0*/  ULEA.HI.X UR8, UR12, UR11, URZ, 0x2, UP0 ;  /* 0x0000000b0c087291 */ /* 0x000fe400080f14ff */
[----:B------:R-:W-:Y:S01]  /*02c0*/  IADD3 R4, P1, PT, R6, UR4, RZ ;  /* 0x0000000406047c10 */ /* 0x000fe2000ff3e0ff */
[----:B-----5:R-:W-:-:S03]  /*02d0*/  UIMAD.WIDE.U32 UR4, UR13, 0x4, UR6 ;  /* 0x000000040d0478a5 */ /* 0x020fc6000f8e0006 */
[----:B------:R-:W-:-:S03]  /*02e0*/  IADD3.X R5, PT, PT, R2, UR8, RZ, P1, !PT ;  /* 0x0000000802057c10 */ /* 0x000fc60008ffe4ff */
[----:B------:R-:W-:Y:S02]  /*02f0*/  IADD3 R6, P1, PT, R6, UR4, RZ ;  /* 0x0000000406067c10 */ /* 0x000fe4000ff3e0ff */
[----:B------:R-:W2:Y:S02]  /*0300*/  LDG.E.CONSTANT R9, desc[UR16][R4.64] ;  /* 0x0000001004097981 */ /* 0x000ea4000c1e9900 */
[----:B------:R-:W-:Y:S02]  /*0310*/  IADD3.X R7, PT, PT, R2, UR5, RZ, P1, !PT ;  /* 0x0000000502077c10 */ /* 0x000fe40008ffe4ff */
[----:B------:R-:W3:Y:S04]  /*0320*/  LDG.E.CONSTANT R11, desc[UR16][R4.64+0x80] ;  /* 0x00008010040b7981 */ /* 0x000ee8000c1e9900 */
[----:B------:R-:W4:Y:S04]  /*0330*/  LDG.E.CONSTANT R13, desc[UR16][R4.64+0x100] ;  /* 0x00010010040d7981 */ /* 0x000f28000c1e9900 */
[----:B------:R0:W5:Y:S04]  /*0340*/  @!P0 LDG.E.CONSTANT R15, desc[UR16][R4.64+0x180] ;  /* 0x00018010040f8981 */ /* 0x000168000c1e9900 */
[----:B------:R-:W5:Y:S04]  /*0350*/  LDG.E.CONSTANT R17, desc[UR16][R6.64] ;  /* 0x0000001006117981 */ /* 0x000f68000c1e9900 */
[----:B------:R-:W5:Y:S04]  /*0360*/  LDG.E.CONSTANT R19, desc[UR16][R6.64+0x80] ;  /* 0x0000801006137981 */ /* 0x000f68000c1e9900 */
[----:B------:R-:W5:Y:S04]  /*0370*/  LDG.E.CONSTANT R21, desc[UR16][R6.64+0x100] ;  /* 0x0001001006157981 */ /* 0x000f68000c1e9900 */
[----:B------:R-:W5:Y:S01]  /*0380*/  @!P0 LDG.E.CONSTANT R23, desc[UR16][R6.64+0x180] ;  /* 0x0001801006178981 */ /* 0x000f62000c1e9900 */
[----:B------:R-:W1:Y:S01]  /*0390*/  S2UR UR5, SR_CgaCtaId ;  /* 0x00000000000579c3 */ /* 0x000e620000008800 */
[----:B------:R-:W-:Y:S01]  /*03a0*/  UMOV UR4, 0x400 ;  /* 0x0000040000047882 */ /* 0x000fe20000000000 */
[----:B------:R-:W-:Y:S01]  /*03b0*/  LEA R2, R0, R96, 0x7 ;  /* 0x0000006000027211 */ /* 0x000fe200078e38ff */
[----:B------:R-:W-:-:S02]  /*03c0*/  UISETP.NE.AND UP0, UPT, UR18, URZ, UPT ;  /* 0x000000ff1200728c */ /* 0x000fc4000bf05270 */
[----:B-1----:R-:W-:-:S06]  /*03d0*/  ULEA UR5, UR5, UR4, 0x18 ;  /* 0x0000000405057291 */ /* 0x002fcc000f8ec0ff */
[----:B0-----:R-:W-:Y:S02]  /*03e0*/  LEA R4, R2, UR5, 0x2 ;  /* 0x0000000502047c11 */ /* 0x001fe4000f8e10ff */
[C---:B------:R-:W-:Y:S02]  /*03f0*/  LOP3.LUT R3, R96.reuse, 0xf, RZ, 0xc0, !PT ;  /* 0x0000000f60037812 */ /* 0x040fe400078ec0ff */
[----:B------:R-:W-:Y:S02]  /*0400*/  LOP3.LUT R8, R96, 0x8, RZ, 0xc0, !PT ;  /* 0x0000000860087812 */ /* 0x000fe400078ec0ff */
[C---:B------:R-:W-:Y:S02]  /*0410*/  LOP3.LUT R5, R0.reuse, 0x6, RZ, 0xc0, !PT ;  /* 0x0000000600057812 */ /* 0x040fe400078ec0ff */
[----:B------:R-:W-:Y:S02]  /*0420*/  IADD3 R3, PT, PT, R3, R8, RZ ;  /* 0x0000000803037210 */ /* 0x000fe40007ffe0ff */
[----:B------:R-:W-:-:S02]  /*0430*/  IADD3 R5, PT, PT, R0, R5, RZ ;  /* 0x0000000500057210 */ /* 0x000fc40007ffe0ff */
[----:B------:R-:W-:Y:S02]  /*0440*/  CS2R R62, SRZ ;  /* 0x00000000003e7805 */ /* 0x000fe4000001ff00 */
[----:B------:R-:W-:Y:S02]  /*0450*/  CS2R R60, SRZ ;  /* 0x00000000003c7805 */ /* 0x000fe4000001ff00 */
[----:B------:R-:W-:Y:S02]  /*0460*/  CS2R R66, SRZ ;  /* 0x0000000000427805 */ /* 0x000fe4000001ff00 */
[----:B------:R-:W-:Y:S02]  /*0470*/  CS2R R64, SRZ ;  /* 0x0000000000407805 */ /* 0x000fe4000001ff00 */
[----:B------:R-:W-:Y:S02]  /*0480*/  CS2R R26, SRZ ;  /* 0x00000000001a7805 */ /* 0x000fe4000001ff00 */
[----:B------:R-:W-:-:S02]  /*0490*/  CS2R R24, SRZ ;  /* 0x0000000000187805 */ /* 0x000fc4000001ff00 */
        /* <DEDUP_REMOVED lines=20> */
[----:B------:R-:W-:Y:S01]  /*05e0*/  SHF.L.U32 R94, R5, 0x3, RZ ;  /* 0x00000003055e7819 */ /* 0x000fe200000006ff */
[----:B--2---:R-:W-:Y:S04]  /*05f0*/  STS [R4], R9 ;  /* 0x0000000904007388 */ /* 0x004fe80000000800 */
[----:B---3--:R-:W-:Y:S04]  /*0600*/  STS [R4+0x80], R11 ;  /* 0x0000800b04007388 */ /* 0x008fe80000000800 */
[----:B----4-:R-:W-:Y:S04]  /*0610*/  STS [R4+0x100], R13 ;  /* 0x0001000d04007388 */ /* 0x010fe80000000800 */
[----:B-----5:R0:W-:Y:S04]  /*0620*/  @!P0 STS [R4+0x180], R15 ;  /* 0x0001800f04008388 */ /* 0x0201e80000000800 */
[----:B------:R-:W-:Y:S04]  /*0630*/  STS [R4+0x2000], R17 ;  /* 0x0020001104007388 */ /* 0x000fe80000000800 */
[----:B------:R-:W-:Y:S04]  /*0640*/  STS [R4+0x2080], R19 ;  /* 0x0020801304007388 */ /* 0x000fe80000000800 */
[----:B------:R-:W-:Y:S04]  /*0650*/  STS [R4+0x2100], R21 ;  /* 0x0021001504007388 */ /* 0x000fe80000000800 */
[----:B------:R1:W-:Y:S01]  /*0660*/  @!P0 STS [R4+0x2180], R23 ;  /* 0x0021801704008388 */ /* 0x0003e20000000800 */
[----:B0-----:R-:W-:-:S02]  /*0670*/  CS2R R14, SRZ ;  /* 0x00000000000e7805 */ /* 0x001fc4000001ff00 */
[----:B------:R-:W-:Y:S02]  /*0680*/  CS2R R12, SRZ ;  /* 0x00000000000c7805 */ /* 0x000fe4000001ff00 */
[----:B-1----:R-:W-:-:S04]  /*0690*/  SHF.L.U32 R4, R96, 0x3, RZ ;  /* 0x0000000360047819 */ /* 0x002fc800000006ff */
[----:B------:R-:W-:Y:S02]  /*06a0*/  LOP3.LUT R4, R4, 0x3fffff80, RZ, 0xc0, !PT ;  /* 0x3fffff8004047812 */ /* 0x000fe400078ec0ff */
[----:B------:R-:W-:Y:S02]  /*06b0*/  CS2R R18, SRZ ;  /* 0x0000000000127805 */ /* 0x000fe4000001ff00 */
[----:B------:R-:W-:Y:S02]  /*06c0*/  CS2R R16, SRZ ;  /* 0x0000000000107805 */ /* 0x000fe4000001ff00 */
[----:B------:R-:W-:Y:S02]  /*06d0*/  CS2R R22, SRZ ;  /* 0x0000000000167805 */ /* 0x000fe4000001ff00 */
[----:B------:R-:W-:Y:S02]  /*06e0*/  CS2R R20, SRZ ;  /* 0x0000000000147805 */ /* 0x000fe4000001ff00 */
[----:B------:R-:W-:Y:S01]  /*06f0*/  LEA R93, R3, R4, 0x2 ;  /* 0x00000004035d7211 */ /* 0x000fe200078e10ff */
[----:B------:R-:W-:Y:S06]  /*0700*/  BAR.SYNC.DEFER_BLOCKING 0x0 ;  /* 0x0000000000007b1d */ /* 0x000fec0000010000 */
[----:B------:R-:W-:Y:S05]  /*0710*/  BRA.U !UP0, `(.L_x_2) ;  /* 0x00000025085c7547 */ /* 0x000fea000b800000 */
[----:B------:R-:W-:Y:S01]  /*0720*/  MOV R95, UR15 ;  /* 0x0000000f005f7c02 */ /* 0x000fe20008000f00 */
[----:B------:R-:W-:Y:S01]  /*0730*/  IMAD R4, R0, UR15, R96 ;  /* 0x0000000f00047c24 */ /* 0x000fe2000f8e0260 */
[----:B------:R-:W-:Y:S01]  /*0740*/  MOV R63, RZ ;  /* 0x000000ff003f7202 */ /* 0x000fe20000000f00 */
[----:B------:R-:W-:Y:S01]  /*0750*/  UIADD3 UR7, UPT, UPT, UR5, 0x3000, URZ ;  /* 0x0000300005077890 */ /* 0x000fe2000fffe0ff */
[----:B------:R-:W-:Y:S01]  /*0760*/  SHF.L.U32 R95, R95, 0x3, RZ ;  /* 0x000000035f5f7819 */ /* 0x000fe200000006ff */
[----:B------:R-:W-:Y:S02]  /*0770*/  UIADD3 UR8, UPT, UPT, UR5, 0x2000, URZ ;  /* 0x0000200005087890 */ /* 0x000fe4000fffe0ff */
[----:B------:R-:W-:Y:S01]  /*0780*/  UIADD3 UR9, UPT, UPT, UR5, 0x1000, URZ ;  /* 0x0000100005097890 */ /* 0x000fe2000fffe0ff */
[----:B------:R-:W-:Y:S01]  /*0790*/  IADD3 R4, P1, PT, R95, R4, RZ ;  /* 0x000000045f047210 */ /* 0x000fe20007f3e0ff */
[----:B------:R-:W-:Y:S01]  /*07a0*/  ULOP3.LUT UR14, UR14, 0x1ffffff, URZ, 0xc0, !UPT ;  /* 0x01ffffff0e0e7892 */ /* 0x000fe2000f8ec0ff */
[----:B------:R-:W-:-:S02]  /*07b0*/  UMOV UR6, UR5 ;  /* 0x0000000500067c82 */ /* 0x000fc40008000000 */
[----:B------:R-:W-:Y:S01]  /*07c0*/  LEA R98, P2, R4, UR10, 0x2 ;  /* 0x0000000a04627c11 */ /* 0x000fe2000f8410ff */
[----:B------:R-:W-:Y:S01]  /*07d0*/  UMOV UR4, URZ ;  /* 0x000000ff00047c82 */ /* 0x000fe20008000000 */
[----:B------:R-:W-:-:S04]  /*07e0*/  IADD3.X R5, PT, PT, RZ, RZ, RZ, P1, !PT ;  /* 0x000000ffff057210 */ /* 0x000fc80000ffe4ff */
[----:B------:R-:W-:-:S07]  /*07f0*/  LEA.HI.X R92, R4, UR11, R5, 0x2, P2 ;  /* 0x0000000b045c7c11 */ /* 0x000fce00090f1405 */
.L_x_3:
[----:B------:R-:W-:Y:S02]  /*0800*/  MOV R101, UR14 ;  /* 0x0000000e00657c02 */ /* 0x000fe40008000f00 */
[----:B------:R-:W-:-:S03]  /*0810*/  MOV R99, R92 ;  /* 0x0000005c00637202 */ /* 0x000fc60000000f00 */
[----:B------:R-:W-:-:S05]  /*0820*/  IMAD.WIDE.U32 R100, R101, 0x200, R98 ;  /* 0x0000020065647825 */ /* 0x000fca00078e0062 */
[----:B------:R-:W2:Y:S04]  /*0830*/  LDG.E.CONSTANT R10, desc[UR16][R100.64] ;  /* 0x00000010640a7981 */ /* 0x000ea8000c1e9900 */
[----:B------:R-:W3:Y:S04]  /*0840*/  LDG.E.CONSTANT R9, desc[UR16][R100.64+0x80] ;  /* 0x0000801064097981 */ /* 0x000ee8000c1e9900 */
[----:B------:R-:W4:Y:S01]  /*0850*/  LDG.E.CONSTANT R8, desc[UR16][R100.64+0x100] ;  /* 0x0001001064087981 */ /* 0x000f22000c1e9900 */
[----:B------:R-:W-:Y:S02]  /*0860*/  MOV R103, UR13 ;  /* 0x0000000d00677c02 */ /* 0x000fe40008000f00 */
[----:B------:R-:W-:-:S03]  /*0870*/  SHF.R.U32.HI R4, RZ, 0x2, R96 ;  /* 0x00000002ff047819 */ /* 0x000fc60000011660 */
[----:B------:R-:W-:Y:S01]  /*0880*/  IMAD.WIDE.U32 R102, R103, 0x4, R98 ;  /* 0x0000000467667825 */ /* 0x000fe200078e0062 */
[----:B------:R-:W-:Y:S01]  /*0890*/  LOP3.LUT R5, R4, 0x3ffffffc, RZ, 0xc0, !PT ;  /* 0x3ffffffc04057812 */ /* 0x000fe200078ec0ff */
[----:B------:R0:W5:Y:S03]  /*08a0*/  LDG.E.CONSTANT R100, desc[UR16][R100.64+0x180] ;  /* 0x0001801064647981 */ /* 0x000166000c1e9900 */
[----:B------:R-:W-:Y:S02]  /*08b0*/  IADD3 R11, PT, PT, R94, R5, RZ ;  /* 0x000000055e0b7210 */ /* 0x000fe40007ffe0ff */
[----:B------:R-:W-:Y:S01]  /*08c0*/  LEA R5, R3, UR6, 0x4 ;  /* 0x0000000603057c11 */ /* 0x000fe2000f8e20ff */
[----:B------:R-:W5:Y:S01]  /*08d0*/  LDG.E.CONSTANT R7, desc[UR16][R102.64] ;  /* 0x0000001066077981 */ /* 0x000f62000c1e9900 */
[----:B------:R-:W-:-:S03]  /*08e0*/  LEA R11, R11, UR8, 0x2 ;  /* 0x000000080b0b7c11 */ /* 0x000fc6000f8e10ff */
[----:B------:R-:W5:Y:S04]  /*08f0*/  LDG.E.CONSTANT R6, desc[UR16][R102.64+0x80] ;  /* 0x0000801066067981 */ /* 0x000f68000c1e9900 */
[----:B------:R-:W-:Y:S04]  /*0900*/  LDS.128 R76, [R5] ;  /* 0x00000000054c7984 */ /* 0x000fe80000000c00 */
[----:B------:R-:W1:Y:S04]  /*0910*/  LDS.128 R80, [R11] ;  /* 0x000000000b507984 */ /* 0x000e680000000c00 */
[----:B------:R-:W0:Y:S01]  /*0920*/  LDS.128 R84, [R5+0x80] ;  /* 0x0000800005547984 */ /* 0x000e220000000c00 */
[----:B------:R-:W-:-:S03]  /*0930*/  IMAD.WIDE.U32 R104, R95, 0x4, R98 ;  /* 0x000000045f687825 */ /* 0x000fc600078e0062 */
[----:B------:R-:W5:Y:S04]  /*0940*/  LDG.E.CONSTANT R4, desc[UR16][R102.64+0x100] ;  /* 0x0001001066047981 */ /* 0x000f68000c1e9900 */
[----:B------:R0:W5:Y:S01]  /*0950*/  LDG.E.CONSTANT R99, desc[UR16][R102.64+0x180] ;  /* 0x0001801066637981 */ /* 0x000162000c1e9900 */
[----:B------:R-:W-:-:S03]  /*0960*/  MOV R98, R104 ;  /* 0x0000006800627202 */ /* 0x000fc60000000f00 */
[----:B------:R-:W0:Y:S01]  /*0970*/  LDS.128 R88, [R11+0x40] ;  /* 0x000040000b587984 */ /* 0x000e220000000c00 */
[----:B------:R-:W-:Y:S01]  /*0980*/  MOV R92, R105 ;  /* 0x00000069005c7202 */ /* 0x000fe20000000f00 */
[-C--:B-1----:R-:W-:Y:S01]  /*0990*/  FFMA R56, R76, R80.reuse, R56 ;  /* 0x000000504c387223 */ /* 0x082fe20000000038 */
[-C--:B------:R-:W-:Y:S01]  /*09a0*/  FFMA R57, R77, R80.reuse, R57 ;  /* 0x000000504d397223 */ /* 0x080fe20000000039 */
[-C--:B------:R-:W-:Y:S01]  /*09b0*/  FFMA R58, R78, R80.reuse, R58 ;  /* 0x000000504e3a7223 */ /* 0x080fe2000000003a */
[----:B------:R-:W-:Y:S01]  /*09c0*/  FFMA R59, R79, R80, R59 ;  /* 0x000000504f3b7223 */ /* 0x000fe2000000003b */
[C---:B0-----:R-:W-:Y:S01]  /*09d0*/  FFMA R52, R80.reuse, R84, R52 ;  /* 0x0000005450347223 */ /* 0x041fe20000000034 */
[C---:B------:R-:W-:Y:S01]  /*09e0*/  FFMA R53, R80.reuse, R85, R53 ;  /* 0x0000005550357223 */ /* 0x040fe20000000035 */
[C---:B------:R-:W-:Y:S01]  /*09f0*/  FFMA R54, R80.reuse, R86, R54 ;  /* 0x0000005650367223 */ /* 0x040fe20000000036 */
[----:B------:R-:W-:Y:S01]  /*0a00*/  FFMA R55, R80, R87, R55 ;  /* 0x0000005750377223 */ /* 0x000fe20000000037 */
[-C--:B------:R-:W-:Y:S01]  /*0a10*/  FFMA R80, R76, R81.reuse, R24 ;  /* 0x000000514c507223 */ /* 0x080fe20000000018 */
[-C--:B------:R-:W-:Y:S01]  /*0a20*/  FFMA R101, R77, R81.reuse, R25 ;  /* 0x000000514d657223 */ /* 0x080fe20000000019 */
[-C--:B------:R-:W-:Y:S01]  /*0a30*/  FFMA R102, R78, R81.reuse, R26 ;  /* 0x000000514e667223 */ /* 0x080fe2000000001a */
[----:B------:R-:W-:Y:S01]  /*0a40*/  FFMA R103, R79, R81, R27 ;  /* 0x000000514f677223 */ /* 0x000fe2000000001b */
[C---:B------:R-:W-:Y:S01]  /*0a50*/  FFMA R104, R81.reuse, R84, R20 ;  /* 0x0000005451687223 */ /* 0x040fe20000000014 */
[CC--:B------:R-:W-:Y:S01]  /*0a60*/  FFMA R105, R81.reuse, R85.reuse, R21 ;  /* 0x0000005551697223 */ /* 0x0c0fe20000000015 */
[----:B------:R-:W-:Y:S01]  /*0a70*/  FFMA R106, R81, R86, R22 ;  /* 0x00000056516a7223 */ /* 0x000fe20000000016 */
[-C--:B------:R-:W-:Y:S01]  /*0a80*/  FFMA R107, R76, R82.reuse, R16 ;  /* 0x000000524c6b7223 */ /* 0x080fe20000000010 */
[-C--:B------:R-:W-:Y:S01]  /*0a90*/  FFMA R108, R77, R82.reuse, R17 ;  /* 0x000000524d6c7223 */ /* 0x080fe20000000011 */
[-C--:B------:R-:W-:Y:S01]  /*0aa0*/  FFMA R109, R78, R82.reuse, R18 ;  /* 0x000000524e6d7223 */ /* 0x080fe20000000012 */
[----:B------:R-:W-:Y:S01]  /*0ab0*/  FFMA R110, R79, R82, R19 ;  /* 0x000000524f6e7223 */ /* 0x000fe20000000013 */
[C---:B------:R-:W-:Y:S01]  /*0ac0*/  FFMA R111, R82.reuse, R84, R12 ;  /* 0x00000054526f7223 */ /* 0x040fe2000000000c */
[C---:B------:R-:W-:Y:S01]  /*0ad0*/  FFMA R112, R82.reuse, R85, R13 ;  /* 0x0000005552707223 */ /* 0x040fe2000000000d */
[C---:B------:R-:W-:Y:S01]  /*0ae0*/  FFMA R113, R82.reuse, R86, R14 ;  /* 0x0000005652717223 */ /* 0x040fe2000000000e */
[-C--:B------:R-:W-:Y:S01]  /*0af0*/  FFMA R81, R81, R87.reuse, R23 ;  /* 0x0000005751517223 */ /* 0x080fe20000000017 */
[----:B------:R-:W-:Y:S01]  /*0b00*/  FFMA R82, R82, R87, R15 ;  /* 0x0000005752527223 */ /* 0x000fe2000000000f */
[----:B------:R-:W-:Y:S04]  /*0b10*/  LDS.128 R16, [R5+0x200] ;  /* 0x0002000005107984 */ /* 0x000fe80000000c00 */
[----:B------:R-:W0:Y:S04]  /*0b20*/  LDS.128 R12, [R11+0x200] ;  /* 0x000200000b0c7984 */ /* 0x000e280000000c00 */
[----:B------:R-:W1:Y:S01]  /*0b30*/  LDS.128 R20, [R5+0x280] ;  /* 0x0002800005147984 */ /* 0x000e620000000c00 */
[-C--:B------:R-:W-:Y:S01]  /*0b40*/  FFMA R64, R76, R83.reuse, R64 ;  /* 0x000000534c407223 */ /* 0x080fe20000000040 */
[-C--:B------:R-:W-:Y:S01]  /*0b50*/  FFMA R65, R77, R83.reuse, R65 ;  /* 0x000000534d417223 */ /* 0x080fe20000000041 */
[-C--:B------:R-:W-:Y:S01]  /*0b60*/  FFMA R66, R78, R83.reuse, R66 ;  /* 0x000000534e427223 */ /* 0x080fe20000000042 */
[----:B------:R-:W-:Y:S01]  /*0b70*/  FFMA R67, R79, R83, R67 ;  /* 0x000000534f437223 */ /* 0x000fe20000000043 */
[C---:B------:R-:W-:Y:S01]  /*0b80*/  FFMA R60, R83.reuse, R84, R60 ;  /* 0x00000054533c7223 */ /* 0x040fe2000000003c */
[C---:B------:R-:W-:Y:S01]  /*0b90*/  FFMA R61, R83.reuse, R85, R61 ;  /* 0x00000055533d7223 */ /* 0x040fe2000000003d */
[C---:B------:R-:W-:Y:S01]  /*0ba0*/  FFMA R62, R83.reuse, R86, R62 ;  /* 0x00000056533e7223 */ /* 0x040fe2000000003e */
[----:B------:R-:W-:Y:S01]  /*0bb0*/  FFMA R63, R83, R87, R63 ;  /* 0x00000057533f7223 */ /* 0x000fe2000000003f */
[C---:B------:R-:W-:Y:S01]  /*0bc0*/  FFMA R48, R76.reuse, R88, R48 ;  /* 0x000000584c307223 */ /* 0x040fe20000000030 */
[C---:B------:R-:W-:Y:S01]  /*0bd0*/  FFMA R83, R76.reuse, R89, R28 ;  /* 0x000000594c537223 */ /* 0x040fe2000000001c */
[C---:B------:R-:W-:Y:S01]  /*0be0*/  FFMA R119, R76.reuse, R90, R36 ;  /* 0x0000005a4c777223 */ /* 0x040fe20000000024 */
[----:B------:R-:W-:Y:S01]  /*0bf0*/  FFMA R44, R76, R91, R44 ;  /* 0x0000005b4c2c7223 */ /* 0x000fe2000000002c */
[----:B------:R-:W-:Y:S01]  /*0c00*/  LEA R76, R2, UR9, 0x2 ;  /* 0x00000009024c7c11 */ /* 0x000fe2000f8e10ff */
[----:B------:R-:W1:Y:S01]  /*0c10*/  LDS.128 R24, [R11+0x240] ;  /* 0x000240000b187984 */ /* 0x000e620000000c00 */
[-C--:B------:R-:W-:Y:S01]  /*0c20*/  FFMA R49, R77, R88.reuse, R49 ;  /* 0x000000584d317223 */ /* 0x080fe20000000031 */
[-C--:B------:R-:W-:Y:S01]  /*0c30*/  FFMA R50, R78, R88.reuse, R50 ;  /* 0x000000584e327223 */ /* 0x080fe20000000032 */
[-C--:B------:R-:W-:Y:S01]  /*0c40*/  FFMA R51, R79, R88.reuse, R51 ;  /* 0x000000584f337223 */ /* 0x080fe20000000033 */
[-C--:B------:R-:W-:Y:S01]  /*0c50*/  FFMA R68, R84, R88.reuse, R68 ;  /* 0x0000005854447223 */ /* 0x080fe20000000044 */
[-C--:B------:R-:W-:Y:S01]  /*0c60*/  FFMA R69, R85, R88.reuse, R69 ;  /* 0x0000005855457223 */ /* 0x080fe20000000045 */
[-C--:B------:R-:W-:Y:S01]  /*0c70*/  FFMA R70, R86, R88.reuse, R70 ;  /* 0x0000005856467223 */ /* 0x080fe20000000046 */
[----:B------:R-:W-:Y:S01]  /*0c80*/  FFMA R71, R87, R88, R71 ;  /* 0x0000005857477223 */ /* 0x000fe20000000047 */
[-C--:B------:R-:W-:Y:S01]  /*0c90*/  FFMA R88, R77, R89.reuse, R29 ;  /* 0x000000594d587223 */ /* 0x080fe2000000001d */
[-C--:B------:R-:W-:Y:S01]  /*0ca0*/  FFMA R114, R78, R89.reuse, R30 ;  /* 0x000000594e727223 */ /* 0x080fe2000000001e */
[-C--:B------:R-:W-:Y:S01]  /*0cb0*/  FFMA R115, R79, R89.reuse, R31 ;  /* 0x000000594f737223 */ /* 0x080fe2000000001f */
[-C--:B------:R-:W-:Y:S01]  /*0cc0*/  FFMA R116, R84, R89.reuse, R32 ;  /* 0x0000005954747223 */ /* 0x080fe20000000020 */
[-C--:B------:R-:W-:Y:S01]  /*0cd0*/  FFMA R117, R85, R89.reuse, R33 ;  /* 0x0000005955757223 */ /* 0x080fe20000000021 */
[-C--:B------:R-:W-:Y:S01]  /*0ce0*/  FFMA R118, R86, R89.reuse, R34 ;  /* 0x0000005956767223 */ /* 0x080fe20000000022 */
[----:B------:R-:W-:Y:S01]  /*0cf0*/  FFMA R89, R87, R89, R35 ;  /* 0x0000005957597223 */ /* 0x000fe20000000023 */
[-C--:B0-----:R-:W-:Y:S01]  /*0d00*/  FFMA R56, R16, R12.reuse, R56 ;  /* 0x0000000c10387223 */ /* 0x081fe20000000038 */
[-C--:B------:R-:W-:Y:S01]  /*0d10*/  FFMA R57, R17, R12.reuse, R57 ;  /* 0x0000000c11397223 */ /* 0x080fe20000000039 */
[-C--:B------:R-:W-:Y:S01]  /*0d20*/  FFMA R58, R18, R12.reuse, R58 ;  /* 0x0000000c123a7223 */ /* 0x080fe2000000003a */
[-C--:B------:R-:W-:Y:S01]  /*0d30*/  FFMA R59, R19, R12.reuse, R59 ;  /* 0x0000000c133b7223 */ /* 0x080fe2000000003b */
[-C--:B-1----:R-:W-:Y:S01]  /*0d40*/  FFMA R52, R20, R12.reuse, R52 ;  /* 0x0000000c14347223 */ /* 0x082fe20000000034 */
        /* <DEDUP_REMOVED lines=28> */
[CC--:B------:R-:W-:Y:S01]  /*0f10*/  FFMA R121, R78.reuse, R90.reuse, R38 ;  /* 0x0000005a4e797223 */ /* 0x0c0fe20000000026 */
        /* <DEDUP_REMOVED lines=44> */
[----:B--2---:R-:W-:Y:S04]  /*11e0*/  STS [R76], R10 ;  /* 0x0000000a4c007388 */ /* 0x004fe80000000800 */
[----:B------:R-:W-:Y:S04]  /*11f0*/  LDS.128 R28, [R5+0x400] ;  /* 0x00040000051c7984 */ /* 0x000fe80000000c00 */
[----:B------:R-:W0:Y:S04]  /*1200*/  LDS.128 R32, [R11+0x400] ;  /* 0x000400000b207984 */ /* 0x000e280000000c00 */
[----:B------:R-:W1:Y:S04]  /*1210*/  LDS.128 R12, [R11+0x440] ;  /* 0x000440000b0c7984 */ /* 0x000e680000000c00 */
[----:B------:R-:W2:Y:S04]  /*1220*/  LDS.128 R36, [R5+0x480] ;  /* 0x0004800005247984 */ /* 0x000ea80000000c00 */
[----:B---3--:R-:W-:Y:S04]  /*1230*/  STS [R76+0x80], R9 ;  /* 0x000080094c007388 */ /* 0x008fe80000000800 */
[----:B------:R-:W-:Y:S04]  /*1240*/  LDS.128 R16, [R5+0x600] ;  /* 0x0006000005107984 */ /* 0x000fe80000000c00 */
[----:B------:R-:W3:Y:S04]  /*1250*/  LDS.128 R20, [R11+0x600] ;  /* 0x000600000b147984 */ /* 0x000ee80000000c00 */
[----:B------:R-:W-:Y:S01]  /*1260*/  LDS.128 R24, [R5+0x680] ;  /* 0x0006800005187984 */ /* 0x000fe20000000c00 */
[-C--:B0-----:R-:W-:Y:S01]  /*1270*/  FFMA R56, R28, R32.reuse, R56 ;  /* 0x000000201c387223 */ /* 0x081fe20000000038 */
        /* <DEDUP_REMOVED lines=15> */
[-C--:B-1----:R-:W-:Y:S01]  /*1370*/  FFMA R48, R28, R12.reuse, R48 ;  /* 0x0000000c1c307223 */ /* 0x082fe20000000030 */
        /* <DEDUP_REMOVED lines=14> */
[----:B------:R-:W-:-:S02]  /*1460*/  FFMA R47, R31, R15, R47 ;  /* 0x0000000f1f2f7223 */ /* 0x000fc4000000002f */
[----:B------:R-:W0:Y:S01]  /*1470*/  LDS.128 R28, [R11+0x640] ;  /* 0x000640000b1c7984 */ /* 0x000e220000000c00 */
[-C--:B--2---:R-:W-:Y:S01]  /*1480*/  FFMA R52, R36, R32.reuse, R52 ;  /* 0x0000002024347223 */ /* 0x084fe20000000034 */
        /* <DEDUP_REMOVED lines=31> */
[-C--:B---3--:R-:W-:Y:S01]  /*1680*/  FFMA R56, R16, R20.reuse, R56 ;  /* 0x0000001410387223 */ /* 0x088fe20000000038 */
        /* <DEDUP_REMOVED lines=11> */
[----:B----4-:R-:W-:Y:S01]  /*1740*/  STS [R76+0x100], R8 ;  /* 0x000100084c007388 */ /* 0x010fe20000000800 */
[-C--:B------:R-:W-:Y:S01]  /*1750*/  FFMA R64, R16, R23.reuse, R64 ;  /* 0x0000001710407223 */ /* 0x080fe20000000040 */
[-C--:B------:R-:W-:Y:S01]  /*1760*/  FFMA R65, R17, R23.reuse, R65 ;  /* 0x0000001711417223 */ /* 0x080fe20000000041 */
[-C--:B------:R-:W-:Y:S01]  /*1770*/  FFMA R66, R18, R23.reuse, R66 ;  /* 0x0000001712427223 */ /* 0x080fe20000000042 */
[----:B------:R-:W-:Y:S01]  /*1780*/  FFMA R67, R19, R23, R67 ;  /* 0x0000001713437223 */ /* 0x000fe20000000043 */
        /* <DEDUP_REMOVED lines=16> */
[----:B------:R-:W-:Y:S04]  /*1890*/  LDS.128 R12, [R5+0x800] ;  /* 0x00080000050c7984 */ /* 0x000fe80000000c00 */
[----:B------:R-:W0:Y:S04]  /*18a0*/  LDS.128 R32, [R11+0x800] ;  /* 0x000800000b207984 */ /* 0x000e280000000c00 */
[----:B------:R-:W1:Y:S04]  /*18b0*/  LDS.128 R16, [R11+0x840] ;  /* 0x000840000b107984 */ /* 0x000e680000000c00 */
[----:B------:R-:W2:Y:S01]  /*18c0*/  LDS.128 R36, [R5+0x880] ;  /* 0x0008800005247984 */ /* 0x000ea20000000c00 */
        /* <DEDUP_REMOVED lines=44> */
[----:B-----5:R-:W-:Y:S01]  /*1b90*/  STS [R76+0x180], R100 ;  /* 0x000180644c007388 */ /* 0x020fe20000000800 */
        /* <DEDUP_REMOVED lines=20> */
[----:B------:R-:W-:Y:S04]  /*1ce0*/  LDS.128 R20, [R5+0xa00] ;  /* 0x000a000005147984 */ /* 0x000fe80000000c00 */
[----:B------:R-:W-:Y:S04]  /*1cf0*/  LDS.128 R28, [R5+0xa80] ;  /* 0x000a8000051c7984 */ /* 0x000fe80000000c00 */
[----:B------:R-:W0:Y:S04]  /*1d00*/  LDS.128 R12, [R11+0xa40] ;  /* 0x000a40000b0c7984 */ /* 0x000e280000000c00 */
[----:B------:R-:W1:Y:S01]  /*1d10*/  LDS.128 R24, [R11+0xa00] ;  /* 0x000a00000b187984 */ /* 0x000e620000000c00 */
[----:B--2---:R-:W-:Y:S01]  /*1d20*/  FFMA R8, R36, R18, R40 ;  /* 0x0000001224087223 */ /* 0x004fe20000000028 */
[----:B------:R-:W-:Y:S01]  /*1d30*/  LEA R40, R2, UR7, 0x2 ;  /* 0x0000000702287c11 */ /* 0x000fe2000f8e10ff */
[-C--:B------:R-:W-:Y:S01]  /*1d40*/  FFMA R68, R36, R16.reuse, R68 ;  /* 0x0000001024447223 */ /* 0x080fe20000000044 */
[-C--:B------:R-:W-:Y:S01]  /*1d50*/  FFMA R69, R37, R16.reuse, R69 ;  /* 0x0000001025457223 */ /* 0x080fe20000000045 */
[-C--:B------:R-:W-:Y:S01]  /*1d60*/  FFMA R70, R38, R16.reuse, R70 ;  /* 0x0000001026467223 */ /* 0x080fe20000000046 */
[----:B------:R-:W-:Y:S01]  /*1d70*/  FFMA R71, R39, R16, R71 ;  /* 0x0000001027477223 */ /* 0x000fe20000000047 */
[----:B------:R2:W-:Y:S01]  /*1d80*/  STS [R40], R7 ;  /* 0x0000000728007388 */ /* 0x0005e20000000800 */
        /* <DEDUP_REMOVED lines=18> */
[CC--:B------:R-:W-:Y:S01]  /*1eb0*/  FFMA R118, R38.reuse, R17.reuse, R118 ;  /* 0x0000001126767223 */ /* 0x0c0fe20000000076 */
[----:B------:R-:W-:Y:S01]  /*1ec0*/  FFMA R89, R39, R17, R89 ;  /* 0x0000001127597223 */ /* 0x000fe20000000059 */
[-C--:B------:R-:W-:Y:S01]  /*1ed0*/  FFMA R41, R37, R18.reuse, R41 ;  /* 0x0000001225297223 */ /* 0x080fe20000000029 */
[-C--:B------:R-:W-:Y:S01]  /*1ee0*/  FFMA R42, R38, R18.reuse, R42 ;  /* 0x00000012262a7223 */ /* 0x080fe2000000002a */
[----:B------:R-:W-:Y:S01]  /*1ef0*/  FFMA R43, R39, R18, R43 ;  /* 0x00000012272b7223 */ /* 0x000fe2000000002b */
[-C--:B------:R-:W-:Y:S01]  /*1f00*/  FFMA R72, R36, R19.reuse, R72 ;  /* 0x0000001324487223 */ /* 0x080fe20000000048 */
[-C--:B------:R-:W-:Y:S01]  /*1f10*/  FFMA R73, R37, R19.reuse, R73 ;  /* 0x0000001325497223 */ /* 0x080fe20000000049 */
[-C--:B------:R-:W-:Y:S01]  /*1f20*/  FFMA R74, R38, R19.reuse, R74 ;  /* 0x00000013264a7223 */ /* 0x080fe2000000004a */
[----:B------:R-:W-:Y:S01]  /*1f30*/  FFMA R75, R39, R19, R75 ;  /* 0x00000013274b7223 */ /* 0x000fe2000000004b */
[----:B------:R-:W-:Y:S01]  /*1f40*/  LDS.128 R32, [R11+0xc00] ;  /* 0x000c00000b207984 */ /* 0x000fe20000000c00 */
[-C--:B0-----:R-:W-:Y:S01]  /*1f50*/  FFMA R48, R20, R12.reuse, R48 ;  /* 0x0000000c14307223 */ /* 0x081fe20000000030 */
[-C--:B------:R-:W-:Y:S01]  /*1f60*/  FFMA R49, R21, R12.reuse, R49 ;  /* 0x0000000c15317223 */ /* 0x080fe20000000031 */
[-C--:B------:R-:W-:Y:S01]  /*1f70*/  FFMA R50, R22, R12.reuse, R50 ;  /* 0x0000000c16327223 */ /* 0x080fe20000000032 */
[-C--:B------:R-:W-:Y:S01]  /*1f80*/  FFMA R51, R23, R12.reuse, R51 ;  /* 0x0000000c17337223 */ /* 0x080fe20000000033 */
        /* <DEDUP_REMOVED lines=28> */
[-C--:B--2---:R-:W-:Y:S01]  /*2150*/  FFMA R7, R20, R15.reuse, R44 ;  /* 0x0000000f14077223 */ /* 0x084fe2000000002c */
[-C--:B------:R-:W-:Y:S01]  /*2160*/  FFMA R9, R21, R15.reuse, R45 ;  /* 0x0000000f15097223 */ /* 0x080fe2000000002d */
[-C--:B------:R-:W-:Y:S01]  /*2170*/  FFMA R10, R22, R15.reuse, R46 ;  /* 0x0000000f160a7223 */ /* 0x080fe2000000002e */
[----:B------:R-:W-:Y:S01]  /*2180*/  FFMA R12, R23, R15, R47 ;  /* 0x0000000f170c7223 */ /* 0x000fe2000000002f */
[----:B------:R-:W-:Y:S04]  /*2190*/  LDS.128 R16, [R5+0xc00] ;  /* 0x000c000005107984 */ /* 0x000fe80000000c00 */
[----:B------:R-:W-:Y:S04]  /*21a0*/  LDS.128 R36, [R5+0xc80] ;  /* 0x000c800005247984 */ /* 0x000fe80000000c00 */
[----:B------:R-:W0:Y:S01]  /*21b0*/  LDS.128 R20, [R11+0xc40] ;  /* 0x000c40000b147984 */ /* 0x000e220000000c00 */
[C---:B------:R-:W-:Y:S01]  /*21c0*/  FFMA R8, R28.reuse, R14, R8 ;  /* 0x0000000e1c087223 */ /* 0x040fe20000000008 */
        /* <DEDUP_REMOVED lines=15> */
[----:B------:R0:W-:Y:S01]  /*22c0*/  STS [R40+0x80], R6 ;  /* 0x0000800628007388 */ /* 0x0001e20000000800 */
        /* <DEDUP_REMOVED lines=13> */
[----:B------:R1:W-:Y:S04]  /*23a0*/  LDS.128 R72, [R5+0xe80] ;  /* 0x000e800005487984 */ /* 0x0003e80000000c00 */
[----:B------:R-:W2:Y:S01]  /*23b0*/  LDS.128 R28, [R11+0xe00] ;  /* 0x000e00000b1c7984 */ /* 0x000ea20000000c00 */
[-C--:B0-----:R-:W-:Y:S01]  /*23c0*/  FFMA R6, R17, R23.reuse, R9 ;  /* 0x0000001711067223 */ /* 0x081fe20000000009 */
[----:B------:R-:W-:Y:S01]  /*23d0*/  FFMA R76, R18, R23, R10 ;  /* 0x00000017124c7223 */ /* 0x000fe2000000000a */
[----:B-1----:R-:W-:-:S02]  /*23e0*/  FFMA R5, R36, R22, R8 ;  /* 0x0000001624057223 */ /* 0x002fc40000000008 */
[----:B------:R-:W0:Y:S04]  /*23f0*/  LDS.128 R8, [R11+0xe40] ;  /* 0x000e40000b087984 */ /* 0x000e280000000c00 */
[----:B------:R-:W-:Y:S04]  /*2400*/  STS [R40+0x100], R4 ;  /* 0x0001000428007388 */ /* 0x000fe80000000800 */
[----:B------:R1:W-:Y:S01]  /*2410*/  STS [R40+0x180], R99 ;  /* 0x0001806328007388 */ /* 0x0003e20000000800 */
[----:B------:R-:W-:-:S04]  /*2420*/  UIADD3 UR4, UPT, UPT, UR4, 0x8, URZ ;  /* 0x0000000804047890 */ /* 0x000fc8000fffe0ff */
[----:B------:R-:W-:Y:S01]  /*2430*/  UISETP.GE.U32.AND UP0, UPT, UR4, UR18, UPT ;  /* 0x000000120400728c */ /* 0x000fe2000bf06070 */
        /* <DEDUP_REMOVED lines=60> */
[----:B------:R-:W-:Y:S01]  /*2800*/  FFMA R86, R39, R23, R15 ;  /* 0x0000001727567223 */ /* 0x000fe2000000000f */
[-C--:B--2---:R-:W-:Y:S01]  /*2810*/  FFMA R56, R44, R28.reuse, R56 ;  /* 0x0000001c2c387223 */ /* 0x084fe20000000038 */
        /* <DEDUP_REMOVED lines=63> */
[----:B------:R-:W-:Y:S01]  /*2c10*/  UMOV UR11, UR6 ;  /* 0x00000006000b7c82 */ /* 0x000fe20008000000 */
[----:B------:R-:W-:Y:S01]  /*2c20*/  UMOV UR10, UR8 ;  /* 0x00000008000a7c82 */ /* 0x000fe20008000000 */
[----:B------:R-:W-:Y:S01]  /*2c30*/  UMOV UR6, UR9 ;  /* 0x0000000900067c82 */ /* 0x000fe20008000000 */
[----:B------:R-:W-:Y:S01]  /*2c40*/  UMOV UR8, UR7 ;  /* 0x0000000700087c82 */ /* 0x000fe20008000000 */
[----:B------:R-:W-:Y:S01]  /*2c50*/  UMOV UR9, UR11 ;  /* 0x0000000b00097c82 */ /* 0x000fe20008000000 */
[----:B------:R-:W-:Y:S01]  /*2c60*/  UMOV UR7, UR10 ;  /* 0x0000000a00077c82 */ /* 0x000fe20008000000 */
[----:B------:R-:W-:Y:S06]  /*2c70*/  BAR.SYNC.DEFER_BLOCKING 0x0 ;  /* 0x0000000000007b1d */ /* 0x000fec0000010000 */
[----:B------:R-:W-:Y:S05]  /*2c80*/  BRA.U !UP0, `(.L_x_3) ;  /* 0xffffffd908dc7547 */ /* 0x000fea000b83ffff */
.L_x_2:
[----:B------:R-:W-:Y:S01]  /*2c90*/  LEA R0, R0, UR5, 0xb ;  /* 0x0000000500007c11 */ /* 0x000fe2000f8e58ff */
[----:B------:R-:W0:Y:S01]  /*2ca0*/  LDCU.64 UR6, c[0x0][0x390] ;  /* 0x00007200ff0677ac */ /* 0x000e220008000a00 */
[----:B------:R-:W-:Y:S02]  /*2cb0*/  MOV R3, RZ ;  /* 0x000000ff00037202 */ /* 0x000fe40000000f00 */
[-C--:B------:R-:W-:Y:S01]  /*2cc0*/  LEA R93, R93, R0.reuse, 0x2 ;  /* 0x000000005d5d7211 */ /* 0x080fe200078e10ff */
[----:B------:R-:W-:Y:S01]  /*2cd0*/  UIMAD UR4, UR13, UR15, UR12 ;  /* 0x0000000f0d0472a4 */ /* 0x000fe2000f8e020c */
[----:B------:R-:W-:Y:S02]  /*2ce0*/  LEA R0, R96, R0, 0x2 ;  /* 0x0000000060007211 */ /* 0x000fe400078e10ff */
[----:B------:R-:W-:Y:S01]  /*2cf0*/  MOV R9, UR15 ;  /* 0x0000000f00097c02 */ /* 0x000fe20008000f00 */
[----:B------:R-:W-:Y:S01]  /*2d00*/  STS.128 [R93], R56 ;  /* 0x000000385d007388 */ /* 0x000fe20000000c00 */
[----:B------:R-:W-:-:S02]  /*2d10*/  MOV R5, UR15 ;  /* 0x0000000f00057c02 */ /* 0x000fc40008000f00 */
[----:B------:R-:W-:Y:S01]  /*2d20*/  MOV R2, UR4 ;  /* 0x0000000400027c02 */ /* 0x000fe20008000f00 */
[----:B------:R1:W-:Y:S01]  /*2d30*/  STS.128 [R93+0x80], R52 ;  /* 0x000080345d007388 */ /* 0x0003e20000000c00 */
[----:B------:R-:W-:Y:S01]  /*2d40*/  UMOV UR4, URZ ;  /* 0x000000ff00047c82 */ /* 0x000fe20008000000 */
[----:B------:R-:W-:Y:S01]  /*2d50*/  MOV R11, UR15 ;  /* 0x0000000f000b7c02 */ /* 0x000fe20008000f00 */
[----:B------:R-:W-:Y:S01]  /*2d60*/  IMAD.WIDE.U32 R4, R5, 0x14, R96 ;  /* 0x0000001405047825 */ /* 0x000fe200078e0060 */
[----:B------:R2:W-:Y:S01]  /*2d70*/  STS.128 [R93+0x400], R48 ;  /* 0x000400305d007388 */ /* 0x0005e20000000c00 */
[----:B------:R-:W-:Y:S02]  /*2d80*/  LEA R9, P2, R9, R96, 0x2 ;  /* 0x0000006009097211 */ /* 0x000fe400078410ff */
[----:B------:R-:W-:Y:S01]  /*2d90*/  IMAD.WIDE.U32 R94, R94, UR15, R2 ;  /* 0x0000000f5e5e7c25 */ /* 0x000fe2000f8e0002 */
[----:B------:R-:W-:Y:S01]  /*2da0*/  STS.128 [R93+0x480], R68 ;  /* 0x000480445d007388 */ /* 0x000fe20000000c00 */
[----:B------:R-:W-:-:S03]  /*2db0*/  NOP ;  /* 0x0000000000007918 */ /* 0x000fc60000000000 */
[----:B------:R-:W3:Y:S01]  /*2dc0*/  LDS R77, [R0] ;  /* 0x00000000004d7984 */ /* 0x000ee20000000800 */
[----:B------:R-:W-:Y:S02]  /*2dd0*/  IADD3 R3, PT, PT, R95, UR4, RZ ;  /* 0x000000045f037c10 */ /* 0x000fe4000fffe0ff */
[C---:B0-----:R-:W-:Y:S01]  /*2de0*/  LEA R2, P1, R94.reuse, UR6, 0x2 ;  /* 0x000000065e027c11 */ /* 0x041fe2000f8210ff */
[----:B------:R-:W0:Y:S01]  /*2df0*/  LDS R57, [R0+0x80] ;  /* 0x0000800000397984 */ /* 0x000e220000000800 */
[----:B-1----:R-:W-:Y:S02]  /*2e00*/  MOV R52, UR15 ;  /* 0x0000000f00347c02 */ /* 0x002fe40008000f00 */
[----:B--2---:R-:W-:Y:S01]  /*2e10*/  MOV R50, UR15 ;  /* 0x0000000f00327c02 */ /* 0x004fe20008000f00 */
[----:B------:R-:W1:Y:S01]  /*2e20*/  LDS R53, [R0+0x100] ;  /* 0x0001000000357984 */ /* 0x000e620000000800 */
[----:B------:R-:W-:Y:S02]  /*2e30*/  LEA R11, P3, R11, R96, 0x4 ;  /* 0x000000600b0b7211 */ /* 0x000fe400078620ff */
[----:B------:R-:W-:Y:S01]  /*2e40*/  LEA.HI.X R3, R94, UR7, R3, 0x2, P1 ;  /* 0x000000075e037c11 */ /* 0x000fe200088f1403 */
[----:B------:R-:W2:Y:S01]  /*2e50*/  @!P0 LDS R51, [R0+0x180] ;  /* 0x0001800000338984 */ /* 0x000ea20000000800 */
[----:B------:R-:W-:-:S02]  /*2e60*/  LEA.HI.X R52, R52, RZ, RZ, 0x2, P2 ;  /* 0x000000ff34347211 */ /* 0x000fc400010f14ff */
[-C--:B------:R-:W-:Y:S01]  /*2e70*/  LEA R8, P1, R9, R2.reuse, 0x2 ;  /* 0x0000000209087211 */ /* 0x080fe200078210ff */
[----:B------:R-:W4:Y:S01]  /*2e80*/  LDS R55, [R0+0x200] ;  /* 0x0002000000377984 */ /* 0x000f220000000800 */
[----:B------:R-:W-:Y:S01]  /*2e90*/  LEA.HI.X R50, R50, RZ, RZ, 0x4, P3 ;  /* 0x000000ff32327211 */ /* 0x000fe200018f24ff */
[----:B------:R-:W-:Y:S01]  /*2ea0*/  IMAD.WIDE.U32 R6, R96, 0x4, R2 ;  /* 0x0000000460067825 */ /* 0x000fe200078e0002 */
[-C--:B------:R-:W-:Y:S01]  /*2eb0*/  LEA R10, P2, R11, R2.reuse, 0x2 ;  /* 0x000000020b0a7211 */ /* 0x080fe200078410ff */
[----:B------:R-:W5:Y:S01]  /*2ec0*/  LDS R59, [R0+0x280] ;  /* 0x00028000003b7984 */ /* 0x000f620000000800 */
[----:B------:R-:W-:Y:S02]  /*2ed0*/  IADD3 R5, PT, PT, R5, UR4, RZ ;  /* 0x0000000405057c10 */ /* 0x000fe4000fffe0ff */
[----:B------:R-:W-:Y:S01]  /*2ee0*/  LEA R48, P3, R4, R2, 0x2 ;  /* 0x0000000204307211 */ /* 0x000fe200078610ff */
[----:B------:R-:W5:Y:S01]  /*2ef0*/  LDS R69, [R0+0x300] ;  /* 0x0003000000457984 */ /* 0x000f620000000800 */
[----:B------:R-:W-:-:S02]  /*2f00*/  LEA.HI.X R9, R9, R3, R52, 0x2, P1 ;  /* 0x0000000309097211 */ /* 0x000fc400008f1434 */
[-C--:B------:R-:W-:Y:S01]  /*2f10*/  LEA.HI.X R11, R11, R3.reuse, R50, 0x2, P2 ;  /* 0x000000030b0b7211 */ /* 0x080fe200010f1432 */
[----:B------:R-:W5:Y:S01]  /*2f20*/  @!P0 LDS R71, [R0+0x380] ;  /* 0x0003800000478984 */ /* 0x000f620000000800 */
[----:B------:R-:W-:Y:S02]  /*2f30*/  LEA.HI.X R49, R4, R3, R5, 0x2, P3 ;  /* 0x0000000304317211 */ /* 0x000fe400018f1405 */
[----:B------:R-:W-:Y:S01]  /*2f40*/  MOV R5, UR15 ;  /* 0x0000000f00057c02 */ /* 0x000fe20008000f00 */
[----:B------:R-:W5:Y:S04]  /*2f50*/  LDS R79, [R0+0x400] ;  /* 0x00040000004f7984 */ /* 0x000f680000000800 */
[----:B------:R-:W5:Y:S01]  /*2f60*/  LDS R81, [R0+0x480] ;  /* 0x0004800000517984 */ /* 0x000f620000000800 */
[----:B------:R-:W-:-:S03]  /*2f70*/  IMAD.WIDE.U32 R4, R5, 0x5, R96 ;  /* 0x0000000505047825 */ /* 0x000fc600078e0060 */
[----:B------:R-:W5:Y:S04]  /*2f80*/  LDS R83, [R0+0x500] ;  /* 0x0005000000537984 */ /* 0x000f680000000800 */
[----:B------:R-:W5:Y:S04]  /*2f90*/  @!P0 LDS R85, [R0+0x580] ;  /* 0x0005800000558984 */ /* 0x000f680000000800 */
[----:B------:R-:W5:Y:S04]  /*2fa0*/  LDS R87, [R0+0x600] ;  /* 0x0006000000577984 */ /* 0x000f680000000800 */
[----:B------:R-:W5:Y:S04]  /*2fb0*/  LDS R89, [R0+0x680] ;  /* 0x0006800000597984 */ /* 0x000f680000000800 */
[----:B------:R-:W5:Y:S04]  /*2fc0*/  LDS R91, [R0+0x700] ;  /* 0x00070000005b7984 */ /* 0x000f680000000800 */
[----:B------:R-:W5:Y:S04]  /*2fd0*/  @!P0 LDS R99, [R0+0x780] ;  /* 0x0007800000638984 */ /* 0x000f680000000800 */
[----:B---3--:R-:W-:Y:S04]  /*2fe0*/  STG.E.EF desc[UR16][R6.64], R77 ;  /* 0x0000004d06007986 */ /* 0x008fe8000c001910 */
[----:B0-----:R-:W-:Y:S04]  /*2ff0*/  STG.E.EF desc[UR16][R6.64+0x80], R57 ;  /* 0x0000803906007986 */ /* 0x001fe8000c001910 */
[----:B-1----:R-:W-:Y:S04]  /*3000*/  STG.E.EF desc[UR16][R6.64+0x100], R53 ;  /* 0x0001003506007986 */ /* 0x002fe8000c001910 */
[----:B--2---:R0:W-:Y:S04]  /*3010*/  @!P0 STG.E.EF desc[UR16][R6.64+0x180], R51 ;  /* 0x0001803306008986 */ /* 0x0041e8000c001910 */
[----:B----4-:R-:W-:Y:S04]  /*3020*/  STG.E.EF desc[UR16][R8.64], R55 ;  /* 0x0000003708007986 */ /* 0x010fe8000c001910 */
[----:B-----5:R-:W-:Y:S04]  /*3030*/  STG.E.EF desc[UR16][R8.64+0x80], R59 ;  /* 0x0000803b08007986 */ /* 0x020fe8000c001910 */
[----:B------:R-:W-:Y:S01]  /*3040*/  STG.E.EF desc[UR16][R8.64+0x100], R69 ;  /* 0x0001004508007986 */ /* 0x000fe2000c001910 */
[----:B0-----:R-:W-:-:S03]  /*3050*/  MOV R7, UR15 ;  /* 0x0000000f00077c02 */ /* 0x001fc60008000f00 */
[----:B------:R0:W-:Y:S02]  /*3060*/  @!P0 STG.E.EF desc[UR16][R8.64+0x180], R71 ;  /* 0x0001804708008986 */ /* 0x0001e4000c001910 */
[----:B------:R-:W-:Y:S02]  /*3070*/  IMAD.WIDE.U32 R6, R7, 0x11, R96 ;  /* 0x0000001107067825 */ /* 0x000fe400078e0060 */
[----:B------:R-:W-:Y:S03]  /*3080*/  STG.E.EF desc[UR16][R10.64], R79 ;  /* 0x0000004f0a007986 */ /* 0x000fe6000c001910 */
[----:B------:R-:W-:Y:S01]  /*3090*/  IADD3 R7, PT, PT, R7, UR4, RZ ;  /* 0x0000000407077c10 */ /* 0x000fe2000fffe0ff */
[----:B------:R-:W-:Y:S04]  /*30a0*/  STG.E.EF desc[UR16][R10.64+0x80], R81 ;  /* 0x000080510a007986 */ /* 0x000fe8000c001910 */
[----:B------:R-:W-:Y:S01]  /*30b0*/  STG.E.EF desc[UR16][R10.64+0x100], R83 ;  /* 0x000100530a007986 */ /* 0x000fe2000c001910 */
[----:B0-----:R-:W-:-:S03]  /*30c0*/  MOV R9, UR15 ;  /* 0x0000000f00097c02 */ /* 0x001fc60008000f00 */
[----:B------:R0:W-:Y:S02]  /*30d0*/  @!P0 STG.E.EF desc[UR16][R10.64+0x180], R85 ;  /* 0x000180550a008986 */ /* 0x0001e4000c001910 */
[----:B------:R-:W-:Y:S02]  /*30e0*/  IMAD.WIDE.U32 R8, R9, 0x15, R96 ;  /* 0x0000001509087825 */ /* 0x000fe400078e0060 */
[----:B------:R-:W-:Y:S04]  /*30f0*/  STG.E.EF desc[UR16][R48.64], R87 ;  /* 0x0000005730007986 */ /* 0x000fe8000c001910 */
[----:B------:R-:W-:Y:S04]  /*3100*/  STG.E.EF desc[UR16][R48.64+0x80], R89 ;  /* 0x0000805930007986 */ /* 0x000fe8000c001910 */
[----:B------:R-:W-:Y:S01]  /*3110*/  STG.E.EF desc[UR16][R48.64+0x100], R91 ;  /* 0x0001005b30007986 */ /* 0x000fe2000c001910 */
[----:B0-----:R-:W-:-:S03]  /*3120*/  IADD3 R11, P1, PT, R96, UR15, RZ ;  /* 0x0000000f600b7c10 */ /* 0x001fc6000ff3e0ff */
[----:B------:R-:W-:Y:S01]  /*3130*/  @!P0 STG.E.EF desc[UR16][R48.64+0x180], R99 ;  /* 0x0001806330008986 */ /* 0x000fe2000c001910 */
[----:B------:R-:W-:-:S03]  /*3140*/  NOP ;  /* 0x0000000000007918 */ /* 0x000fc60000000000 */
[----:B------:R-:W-:Y:S04]  /*3150*/  STS.128 [R93], R24 ;  /* 0x000000185d007388 */ /* 0x000fe80000000c00 */
[----:B------:R0:W-:Y:S04]  /*3160*/  STS.128 [R93+0x80], R20 ;  /* 0x000080145d007388 */ /* 0x0001e80000000c00 */
[----:B------:R-:W-:Y:S04]  /*3170*/  STS.128 [R93+0x400], R28 ;  /* 0x0004001c5d007388 */ /* 0x000fe80000000c00 */
[----:B------:R-:W-:Y:S01]  /*3180*/  STS.128 [R93+0x480], R32 ;  /* 0x000480205d007388 */ /* 0x000fe20000000c00 */
[----:B------:R-:W-:-:S03]  /*3190*/  NOP ;  /* 0x0000000000007918 */ /* 0x000fc60000000000 */
[----:B------:R-:W1:Y:S01]  /*31a0*/  LDS R51, [R0] ;  /* 0x0000000000337984 */ /* 0x000e620000000800 */
[----:B0-----:R-:W-:Y:S02]  /*31b0*/  IADD3.X R20, PT, PT, RZ, RZ, RZ, P1, !PT ;  /* 0x000000ffff147210 */ /* 0x001fe40000ffe4ff */
[-C--:B------:R-:W-:Y:S01]  /*31c0*/  LEA R10, P1, R11, R2.reuse, 0x2 ;  /* 0x000000020b0a7211 */ /* 0x080fe200078210ff */
[----:B------:R-:W0:Y:S01]  /*31d0*/  LDS R53, [R0+0x80] ;  /* 0x0000800000357984 */ /* 0x000e220000000800 */
[----:B------:R-:W-:Y:S02]  /*31e0*/  IADD3 R21, PT, PT, R5, UR4, RZ ;  /* 0x0000000405157c10 */ /* 0x000fe4000fffe0ff */
[----:B------:R-:W-:Y:S01]  /*31f0*/  LEA.HI.X R11, R11, R3, R20, 0x2, P1 ;  /* 0x000000030b0b7211 */ /* 0x000fe200008f1414 */
[----:B------:R-:W2:Y:S01]  /*3200*/  LDS R55, [R0+0x100] ;  /* 0x0001000000377984 */ /* 0x000ea20000000800 */
[-C--:B------:R-:W-:Y:S02]  /*3210*/  LEA R20, P1, R4, R2.reuse, 0x2 ;  /* 0x0000000204147211 */ /* 0x080fe400078210ff */
[----:B------:R-:W-:Y:S01]  /*3220*/  LEA R22, P2, R6, R2, 0x2 ;  /* 0x0000000206167211 */ /* 0x000fe200078410ff */
[----:B------:R-:W3:Y:S01]  /*3230*/  @!P0 LDS R57, [R0+0x180] ;  /* 0x0001800000398984 */ /* 0x000ee20000000800 */
[----:B------:R-:W-:-:S02]  /*3240*/  IADD3 R5, PT, PT, R9, UR4, RZ ;  /* 0x0000000409057c10 */ /* 0x000fc4000fffe0ff */
[----:B------:R-:W-:Y:S01]  /*3250*/  LEA R24, P3, R8, R2, 0x2 ;  /* 0x0000000208187211 */ /* 0x000fe200078610ff */
[----:B------:R-:W4:Y:S01]  /*3260*/  LDS R49, [R0+0x200] ;  /* 0x0002000000317984 */ /* 0x000f220000000800 */
[-C--:B------:R-:W-:Y:S02]  /*3270*/  LEA.HI.X R21, R4, R3.reuse, R21, 0x2, P1 ;  /* 0x0000000304157211 */ /* 0x080fe400008f1415 */
[-C--:B------:R-:W-:Y:S01]  /*3280*/  LEA.HI.X R23, R6, R3.reuse, R7, 0x2, P2 ;  /* 0x0000000306177211 */ /* 0x080fe200010f1407 */
[----:B------:R-:W5:Y:S01]  /*3290*/  LDS R59, [R0+0x280] ;  /* 0x00028000003b7984 */ /* 0x000f620000000800 */
[----:B------:R-:W-:Y:S02]  /*32a0*/  LEA.HI.X R25, R8, R3, R5, 0x2, P3 ;  /* 0x0000000308197211 */ /* 0x000fe400018f1405 */
[----:B------:R-:W-:Y:S01]  /*32b0*/  MOV R5, UR15 ;  /* 0x0000000f00057c02 */ /* 0x000fe20008000f00 */
[----:B------:R-:W5:Y:S01]  /*32c0*/  LDS R27, [R0+0x300] ;  /* 0x00030000001b7984 */ /* 0x000f620000000800 */
[----:B------:R-:W-:-:S02]  /*32d0*/  MOV R7, UR15 ;  /* 0x0000000f00077c02 */ /* 0x000fc40008000f00 */
[----:B------:R-:W-:Y:S01]  /*32e0*/  MOV R9, UR15 ;  /* 0x0000000f00097c02 */ /* 0x000fe20008000f00 */
[----:B------:R-:W5:Y:S01]  /*32f0*/  @!P0 LDS R69, [R0+0x380] ;  /* 0x0003800000458984 */ /* 0x000f620000000800 */
[----:B------:R-:W-:-:S03]  /*3300*/  IMAD.WIDE.U32 R4, R5, 0x6, R96 ;  /* 0x0000000605047825 */ /* 0x000fc600078e0060 */
[----:B------:R-:W5:Y:S01]  /*3310*/  LDS R29, [R0+0x400] ;  /* 0x00040000001d7984 */ /* 0x000f620000000800 */
[----:B------:R-:W-:-:S03]  /*3320*/  IMAD.WIDE.U32 R6, R7, 0x12, R96 ;  /* 0x0000001207067825 */ /* 0x000fc600078e0060 */
[----:B------:R-:W5:Y:S01]  /*3330*/  LDS R31, [R0+0x480] ;  /* 0x00048000001f7984 */ /* 0x000f620000000800 */
[----:B------:R-:W-:Y:S01]  /*3340*/  IMAD.WIDE.U32 R8, R9, 0x16, R96 ;  /* 0x0000001609087825 */ /* 0x000fe200078e0060 */
[----:B------:R-:W-:Y:S02]  /*3350*/  IADD3 R7, PT, PT, R7, UR4, RZ ;  /* 0x0000000407077c10 */ /* 0x000fe4000fffe0ff */
[----:B------:R-:W5:Y:S04]  /*3360*/  LDS R33, [R0+0x500] ;  /* 0x0005000000217984 */ /* 0x000f680000000800 */
[----:B------:R-:W5:Y:S04]  /*3370*/  @!P0 LDS R35, [R0+0x580] ;  /* 0x0005800000238984 */ /* 0x000f680000000800 */
[----:B------:R-:W5:Y:S04]  /*3380*/  LDS R71, [R0+0x600] ;  /* 0x0006000000477984 */ /* 0x000f680000000800 */
[----:B------:R-:W5:Y:S04]  /*3390*/  LDS R77, [R0+0x680] ;  /* 0x00068000004d7984 */ /* 0x000f680000000800 */
[----:B------:R-:W5:Y:S04]  /*33a0*/  LDS R79, [R0+0x700] ;  /* 0x00070000004f7984 */ /* 0x000f680000000800 */
[----:B------:R-:W5:Y:S04]  /*33b0*/  @!P0 LDS R81, [R0+0x780] ;  /* 0x0007800000518984 */ /* 0x000f680000000800 */
[----:B-1----:R-:W-:Y:S04]  /*33c0*/  STG.E.EF desc[UR16][R10.64], R51 ;  /* 0x000000330a007986 */ /* 0x002fe8000c001910 */
[----:B0-----:R-:W-:Y:S04]  /*33d0*/  STG.E.EF desc[UR16][R10.64+0x80], R53 ;  /* 0x000080350a007986 */ /* 0x001fe8000c001910 */
[----:B--2---:R-:W-:Y:S04]  /*33e0*/  STG.E.EF desc[UR16][R10.64+0x100], R55 ;  /* 0x000100370a007986 */ /* 0x004fe8000c001910 */
[----:B---3--:R0:W-:Y:S04]  /*33f0*/  @!P0 STG.E.EF desc[UR16][R10.64+0x180], R57 ;  /* 0x000180390a008986 */ /* 0x0081e8000c001910 */
[----:B----4-:R-:W-:Y:S04]  /*3400*/  STG.E.EF desc[UR16][R20.64], R49 ;  /* 0x0000003114007986 */ /* 0x010fe8000c001910 */
[----:B-----5:R-:W-:Y:S04]  /*3410*/  STG.E.EF desc[UR16][R20.64+0x80], R59 ;  /* 0x0000803b14007986 */ /* 0x020fe8000c001910 */
[----:B------:R-:W-:Y:S01]  /*3420*/  STG.E.EF desc[UR16][R20.64+0x100], R27 ;  /* 0x0001001b14007986 */ /* 0x000fe2000c001910 */
[----:B0-----:R-:W-:-:S03]  /*3430*/  MOV R11, UR15 ;  /* 0x0000000f000b7c02 */ /* 0x001fc60008000f00 */
[----:B------:R-:W-:Y:S01]  /*3440*/  @!P0 STG.E.EF desc[UR16][R20.64+0x180], R69 ;  /* 0x0001804514008986 */ /* 0x000fe2000c001910 */
[----:B------:R-:W-:-:S03]  /*3450*/  LEA R11, P1, R11, R96, 0x1 ;  /* 0x000000600b0b7211 */ /* 0x000fc600078208ff */
[----:B------:R-:W-:Y:S04]  /*3460*/  STG.E.EF desc[UR16][R22.64], R29 ;  /* 0x0000001d16007986 */ /* 0x000fe8000c001910 */
[----:B------:R-:W-:Y:S04]  /*3470*/  STG.E.EF desc[UR16][R22.64+0x80], R31 ;  /* 0x0000801f16007986 */ /* 0x000fe8000c001910 */
[----:B------:R-:W-:Y:S04]  /*3480*/  STG.E.EF desc[UR16][R22.64+0x100], R33 ;  /* 0x0001002116007986 */ /* 0x000fe8000c001910 */
[----:B------:R-:W-:Y:S04]  /*3490*/  @!P0 STG.E.EF desc[UR16][R22.64+0x180], R35 ;  /* 0x0001802316008986 */ /* 0x000fe8000c001910 */
[----:B------:R-:W-:Y:S04]  /*34a0*/  STG.E.EF desc[UR16][R24.64], R71 ;  /* 0x0000004718007986 */ /* 0x000fe8000c001910 */
[----:B------:R-:W-:Y:S04]  /*34b0*/  STG.E.EF desc[UR16][R24.64+0x80], R77 ;  /* 0x0000804d18007986 */ /* 0x000fe8000c001910 */
[----:B------:R-:W-:Y:S04]  /*34c0*/  STG.E.EF desc[UR16][R24.64+0x100], R79 ;  /* 0x0001004f18007986 */ /* 0x000fe8000c001910 */
        /* <DEDUP_REMOVED lines=8> */
[----:B0-----:R-:W-:Y:S02]  /*3550*/  MOV R12, UR15 ;  /* 0x0000000f000c7c02 */ /* 0x001fe40008000f00 */
[----:B------:R-:W-:Y:S01]  /*3560*/  IADD3 R13, PT, PT, R5, UR4, RZ ;  /* 0x00000004050d7c10 */ /* 0x000fe2000fffe0ff */
[----:B------:R-:W0:Y:S01]  /*3570*/  LDS R23, [R0+0x80] ;  /* 0x0000800000177984 */ /* 0x000e220000000800 */
[----:B------:R-:W-:Y:S02]  /*3580*/  LEA.HI.X R12, R12, RZ, RZ, 0x1, P1 ;  /* 0x000000ff0c0c7211 */ /* 0x000fe400008f0cff */
[CC--:B------:R-:W-:Y:S01]  /*3590*/  LEA R10, P1, R11.reuse, R2.reuse, 0x2 ;  /* 0x000000020b0a7211 */ /* 0x0c0fe200078210ff */
[----:B------:R-:W2:Y:S01]  /*35a0*/  LDS R27, [R0+0x100] ;  /* 0x00010000001b7984 */ /* 0x000ea20000000800 */
[-C--:B------:R-:W-:Y:S02]  /*35b0*/  LEA R14, P2, R6, R2.reuse, 0x2 ;  /* 0x00000002060e7211 */ /* 0x080fe400078410ff */
[----:B------:R-:W-:Y:S01]  /*35c0*/  LEA.HI.X R11, R11, R3, R12, 0x2, P1 ;  /* 0x000000030b0b7211 */ /* 0x000fe200008f140c */
[----:B------:R-:W3:Y:S01]  /*35d0*/  @!P0 LDS R29, [R0+0x180] ;  /* 0x00018000001d8984 */ /* 0x000ee20000000800 */
[----:B------:R-:W-:-:S02]  /*35e0*/  LEA R12, P1, R4, R2, 0x2 ;  /* 0x00000002040c7211 */ /* 0x000fc400078210ff */
[----:B------:R-:W-:Y:S01]  /*35f0*/  IADD3 R5, PT, PT, R9, UR4, RZ ;  /* 0x0000000409057c10 */ /* 0x000fe2000fffe0ff */
[----:B------:R-:W4:Y:S01]  /*3600*/  LDS R25, [R0+0x200] ;  /* 0x0002000000197984 */ /* 0x000f220000000800 */
[----:B------:R-:W-:Y:S02]  /*3610*/  LEA R16, P3, R8, R2, 0x2 ;  /* 0x0000000208107211 */ /* 0x000fe400078610ff */
[-C--:B------:R-:W-:Y:S01]  /*3620*/  LEA.HI.X R13, R4, R3.reuse, R13, 0x2, P1 ;  /* 0x00000003040d7211 */ /* 0x080fe200008f140d */
[----:B------:R-:W5:Y:S01]  /*3630*/  LDS R19, [R0+0x280] ;  /* 0x0002800000137984 */ /* 0x000f620000000800 */
[-C--:B------:R-:W-:Y:S02]  /*3640*/  LEA.HI.X R15, R6, R3.reuse, R7, 0x2, P2 ;  /* 0x00000003060f7211 */ /* 0x080fe400010f1407 */
[----:B------:R-:W-:Y:S01]  /*3650*/  LEA.HI.X R17, R8, R3, R5, 0x2, P3 ;  /* 0x0000000308117211 */ /* 0x000fe200018f1405 */
[----:B------:R-:W5:Y:S01]  /*3660*/  LDS R31, [R0+0x300] ;  /* 0x00030000001f7984 */ /* 0x000f620000000800 */
[----:B------:R-:W-:-:S02]  /*3670*/  MOV R5, UR15 ;  /* 0x0000000f00057c02 */ /* 0x000fc40008000f00 */
[----:B------:R-:W-:Y:S01]  /*3680*/  MOV R7, UR15 ;  /* 0x0000000f00077c02 */ /* 0x000fe20008000f00 */
[----:B------:R-:W5:Y:S01]  /*3690*/  @!P0 LDS R33, [R0+0x380] ;  /* 0x0003800000218984 */ /* 0x000f620000000800 */
[----:B------:R-:W-:Y:S01]  /*36a0*/  MOV R9, UR15 ;  /* 0x0000000f00097c02 */ /* 0x000fe20008000f00 */
[--C-:B------:R-:W-:Y:S02]  /*36b0*/  IMAD.WIDE.U32 R4, R5, 0x3, R96.reuse ;  /* 0x0000000305047825 */ /* 0x100fe400078e0060 */
[----:B------:R-:W5:Y:S02]  /*36c0*/  LDS R35, [R0+0x400] ;  /* 0x0004000000237984 */ /* 0x000f640000000800 */
[--C-:B------:R-:W-:Y:S01]  /*36d0*/  IMAD.WIDE.U32 R6, R7, 0x7, R96.reuse ;  /* 0x0000000707067825 */ /* 0x100fe200078e0060 */
[----:B------:R-:W-:Y:S01]  /*36e0*/  IADD3 R5, PT, PT, R5, UR4, RZ ;  /* 0x0000000405057c10 */ /* 0x000fe2000fffe0ff */
[----:B------:R-:W5:Y:S02]  /*36f0*/  LDS R37, [R0+0x480] ;  /* 0x0004800000257984 */ /* 0x000f640000000800 */
[----:B------:R-:W-:-:S02]  /*3700*/  IMAD.WIDE.U32 R8, R9, 0x13, R96 ;  /* 0x0000001309087825 */ /* 0x000fc400078e0060 */
[----:B------:R-:W5:Y:S03]  /*3710*/  LDS R39, [R0+0x500] ;  /* 0x0005000000277984 */ /* 0x000f660000000800 */
[----:B------:R-:W-:Y:S01]  /*3720*/  IADD3 R9, PT, PT, R9, UR4, RZ ;  /* 0x0000000409097c10 */ /* 0x000fe2000fffe0ff */
        /* <DEDUP_REMOVED lines=12> */
[----:B0-----:R-:W-:-:S02]  /*37f0*/  MOV R11, UR15 ;  /* 0x0000000f000b7c02 */ /* 0x001fc40008000f00 */
[CC--:B------:R-:W-:Y:S01]  /*3800*/  LEA R10, P1, R4.reuse, R2.reuse, 0x2 ;  /* 0x00000002040a7211 */ /* 0x0c0fe200078210ff */
[----:B------:R0:W-:Y:S02]  /*3810*/  @!P0 STG.E.EF desc[UR16][R12.64+0x180], R33 ;  /* 0x000180210c008986 */ /* 0x0001e4000c001910 */
[----:B------:R-:W-:Y:S01]  /*3820*/  IMAD.WIDE.U32 R96, R11, 0x17, R96 ;  /* 0x000000170b607825 */ /* 0x000fe200078e0060 */
[----:B------:R-:W-:Y:S01]  /*3830*/  LEA.HI.X R11, R4, R3, R5, 0x2, P1 ;  /* 0x00000003040b7211 */ /* 0x000fe200008f1405 */
[----:B------:R-:W-:Y:S01]  /*3840*/  STG.E.EF desc[UR16][R14.64], R35 ;  /* 0x000000230e007986 */ /* 0x000fe2000c001910 */
[----:B------:R-:W-:Y:S02]  /*3850*/  IADD3 R5, PT, PT, R7, UR4, RZ ;  /* 0x0000000407057c10 */ /* 0x000fe4000fffe0ff */
[----:B------:R-:W-:Y:S01]  /*3860*/  LEA R4, P1, R6, R2, 0x2 ;  /* 0x0000000206047211 */ /* 0x000fe200078210ff */
[----:B------:R-:W-:Y:S01]  /*3870*/  STG.E.EF desc[UR16][R14.64+0x80], R37 ;  /* 0x000080250e007986 */ /* 0x000fe2000c001910 */
[----:B------:R-:W-:-:S02]  /*3880*/  IADD3 R7, PT, PT, R97, UR4, RZ ;  /* 0x0000000461077c10 */ /* 0x000fc4000fffe0ff */
[-C--:B------:R-:W-:Y:S01]  /*3890*/  LEA.HI.X R5, R6, R3.reuse, R5, 0x2, P1 ;  /* 0x0000000306057211 */ /* 0x080fe200008f1405 */
[----:B------:R-:W-:Y:S01]  /*38a0*/  STG.E.EF desc[UR16][R14.64+0x100], R39 ;  /* 0x000100270e007986 */ /* 0x000fe2000c001910 */
[-C--:B0-----:R-:W-:Y:S02]  /*38b0*/  LEA R12, P2, R8, R2.reuse, 0x2 ;  /* 0x00000002080c7211 */ /* 0x081fe400078410ff */
[----:B------:R-:W-:Y:S01]  /*38c0*/  LEA R2, P3, R96, R2, 0x2 ;  /* 0x0000000260027211 */ /* 0x000fe200078610ff */
[----:B------:R-:W-:Y:S01]  /*38d0*/  @!P0 STG.E.EF desc[UR16][R14.64+0x180], R41 ;  /* 0x000180290e008986 */ /* 0x000fe2000c001910 */
[-C--:B------:R-:W-:Y:S02]  /*38e0*/  LEA.HI.X R13, R8, R3.reuse, R9, 0x2, P2 ;  /* 0x00000003080d7211 */ /* 0x080fe400010f1409 */
[----:B------:R-:W-:Y:S01]  /*38f0*/  LEA.HI.X R3, R96, R3, R7, 0x2, P3 ;  /* 0x0000000360037211 */ /* 0x000fe200018f1407 */
[----:B------:R-:W-:Y:S04]  /*3900*/  STG.E.EF desc[UR16][R16.64], R43 ;  /* 0x0000002b10007986 */ /* 0x000fe8000c001910 */
[----:B------:R-:W-:Y:S04]  /*3910*/  STG.E.EF desc[UR16][R16.64+0x80], R49 ;  /* 0x0000803110007986 */ /* 0x000fe8000c001910 */
[----:B------:R-:W-:Y:S04]  /*3920*/  STG.E.EF desc[UR16][R16.64+0x100], R51 ;  /* 0x0001003310007986 */ /* 0x000fe8000c001910 */
[----:B------:R-:W-:Y:S01]  /*3930*/  @!P0 STG.E.EF desc[UR16][R16.64+0x180], R53 ;  /* 0x0001803510008986 */ /* 0x000fe2000c001910 */
[----:B------:R-:W-:-:S03]  /*3940*/  NOP ;  /* 0x0000000000007918 */ /* 0x000fc60000000000 */
[----:B------:R-:W-:Y:S04]  /*3950*/  STS.128 [R93], R64 ;  /* 0x000000405d007388 */ /* 0x000fe80000000c00 */
[----:B------:R-:W-:Y:S04]  /*3960*/  STS.128 [R93+0x80], R60 ;  /* 0x0000803c5d007388 */ /* 0x000fe80000000c00 */
[----:B------:R-:W-:Y:S04]  /*3970*/  STS.128 [R93+0x400], R44 ;  /* 0x0004002c5d007388 */ /* 0x000fe80000000c00 */
[----:B------:R-:W-:Y:S01]  /*3980*/  STS.128 [R93+0x480], R72 ;  /* 0x000480485d007388 */ /* 0x000fe20000000c00 */
[----:B------:R-:W-:-:S03]  /*3990*/  NOP ;  /* 0x0000000000007918 */ /* 0x000fc60000000000 */
[----:B------:R-:W0:Y:S04]  /*39a0*/  LDS R15, [R0] ;  /* 0x00000000000f7984 */ /* 0x000e280000000800 */
[----:B------:R-:W1:Y:S04]  /*39b0*/  LDS R19, [R0+0x80] ;  /* 0x0000800000137984 */ /* 0x000e680000000800 */
[----:B------:R-:W2:Y:S04]  /*39c0*/  LDS R21, [R0+0x100] ;  /* 0x0001000000157984 */ /* 0x000ea80000000800 */
[----:B------:R-:W3:Y:S04]  /*39d0*/  @!P0 LDS R23, [R0+0x180] ;  /* 0x0001800000178984 */ /* 0x000ee80000000800 */
[----:B------:R-:W4:Y:S04]  /*39e0*/  LDS R17, [R0+0x200] ;  /* 0x0002000000117984 */ /* 0x000f280000000800 */
[----:B------:R-:W5:Y:S04]  /*39f0*/  LDS R25, [R0+0x280] ;  /* 0x0002800000197984 */ /* 0x000f680000000800 */
[----:B------:R-:W5:Y:S04]  /*3a00*/  LDS R27, [R0+0x300] ;  /* 0x00030000001b7984 */ /* 0x000f680000000800 */
[----:B------:R-:W5:Y:S04]  /*3a10*/  @!P0 LDS R29, [R0+0x380] ;  /* 0x00038000001d8984 */ /* 0x000f680000000800 */
[----:B------:R-:W5:Y:S04]  /*3a20*/  LDS R31, [R0+0x400] ;  /* 0x00040000001f7984 */ /* 0x000f680000000800 */
[----:B------:R-:W5:Y:S04]  /*3a30*/  LDS R33, [R0+0x480] ;  /* 0x0004800000217984 */ /* 0x000f680000000800 */
[----:B------:R-:W5:Y:S04]  /*3a40*/  LDS R35, [R0+0x500] ;  /* 0x0005000000237984 */ /* 0x000f680000000800 */
[----:B------:R-:W5:Y:S04]  /*3a50*/  @!P0 LDS R37, [R0+0x580] ;  /* 0x0005800000258984 */ /* 0x000f680000000800 */
[----:B------:R-:W5:Y:S04]  /*3a60*/  LDS R39, [R0+0x600] ;  /* 0x0006000000277984 */ /* 0x000f680000000800 */
[----:B------:R-:W5:Y:S04]  /*3a70*/  LDS R41, [R0+0x680] ;  /* 0x0006800000297984 */ /* 0x000f680000000800 */
[----:B------:R-:W5:Y:S04]  /*3a80*/  LDS R43, [R0+0x700] ;  /* 0x00070000002b7984 */ /* 0x000f680000000800 */
[----:B------:R-:W5:Y:S04]  /*3a90*/  @!P0 LDS R45, [R0+0x780] ;  /* 0x00078000002d8984 */ /* 0x000f680000000800 */
[----:B0-----:R-:W-:Y:S04]  /*3aa0*/  STG.E.EF desc[UR16][R10.64], R15 ;  /* 0x0000000f0a007986 */ /* 0x001fe8000c001910 */
[----:B-1----:R-:W-:Y:S04]  /*3ab0*/  STG.E.EF desc[UR16][R10.64+0x80], R19 ;  /* 0x000080130a007986 */ /* 0x002fe8000c001910 */
[----:B--2---:R-:W-:Y:S04]  /*3ac0*/  STG.E.EF desc[UR16][R10.64+0x100], R21 ;  /* 0x000100150a007986 */ /* 0x004fe8000c001910 */
[----:B---3--:R-:W-:Y:S04]  /*3ad0*/  @!P0 STG.E.EF desc[UR16][R10.64+0x180], R23 ;  /* 0x000180170a008986 */ /* 0x008fe8000c001910 */
[----:B----4-:R-:W-:Y:S04]  /*3ae0*/  STG.E.EF desc[UR16][R4.64], R17 ;  /* 0x0000001104007986 */ /* 0x010fe8000c001910 */
[----:B-----5:R-:W-:Y:S04]  /*3af0*/  STG.E.EF desc[UR16][R4.64+0x80], R25 ;  /* 0x0000801904007986 */ /* 0x020fe8000c001910 */
[----:B------:R-:W-:Y:S04]  /*3b00*/  STG.E.EF desc[UR16][R4.64+0x100], R27 ;  /* 0x0001001b04007986 */ /* 0x000fe8000c001910 */
[----:B------:R-:W-:Y:S04]  /*3b10*/  @!P0 STG.E.EF desc[UR16][R4.64+0x180], R29 ;  /* 0x0001801d04008986 */ /* 0x000fe8000c001910 */
        /* <DEDUP_REMOVED lines=8> */
[----:B------:R-:W-:Y:S01]  /*3ba0*/  NOP ;  /* 0x0000000000007918 */ /* 0x000fe20000000000 */
[----:B------:R-:W-:Y:S05]  /*3bb0*/  EXIT ;  /* 0x000000000000794d */ /* 0x000fea0003800000 */
        .weak           $__internal_0_$__cuda_sm20_sqrt_rn_f32_slowpath
        .type           $__internal_0_$__cuda_sm20_sqrt_rn_f32_slowpath,@function
        .size           $__internal_0_$__cuda_sm20_sqrt_rn_f32_slowpath,(.L_x_206 - $__internal_0_$__cuda_sm20_sqrt_rn_f32_slowpath)
$__internal_0_$__cuda_sm20_sqrt_rn_f32_slowpath:
[----:B------:R-:W-:-:S13]  /*3bc0*/  LOP3.LUT P0, RZ, R0, 0x7fffffff, RZ, 0xc0, !PT ;  /* 0x7fffffff00ff7812 */ /* 0x000fda000780c0ff */
[----:B------:R-:W-:Y:S01]  /*3bd0*/  @!P0 MOV R2, R0 ;  /* 0x0000000000028202 */ /* 0x000fe20000000f00 */
[----:B------:R-:W-:Y:S06]  /*3be0*/  @!P0 BRA `(.L_x_4) ;  /* 0x0000000000448947 */ /* 0x000fec0003800000 */
[----:B------:R-:W-:-:S13]  /*3bf0*/  FSETP.GEU.FTZ.AND P0, PT, R0, RZ, PT ;  /* 0x000000ff0000720b */ /* 0x000fda0003f1e000 */
[----:B------:R-:W-:Y:S01]  /*3c00*/  @!P0 MOV R2, 0x7fffffff ;  /* 0x7fffffff00028802 */ /* 0x000fe20000000f00 */
[----:B------:R-:W-:Y:S06]  /*3c10*/  @!P0 BRA `(.L_x_4) ;  /* 0x0000000000388947 */ /* 0x000fec0003800000 */
[----:B------:R-:W-:-:S13]  /*3c20*/  FSETP.GTU.FTZ.AND P0, PT, |R0|, +INF , PT ;  /* 0x7f8000000000780b */ /* 0x000fda0003f1c200 */
[----:B------:R-:W-:Y:S01]  /*3c30*/  @P0 FADD.FTZ R2, R0, 1 ;  /* 0x3f80000000020421 */ /* 0x000fe20000010000 */
[----:B------:R-:W-:Y:S06]  /*3c40*/  @P0 BRA `(.L_x_4) ;  /* 0x00000000002c0947 */ /* 0x000fec0003800000 */
[----:B------:R-:W-:-:S13]  /*3c50*/  FSETP.NEU.FTZ.AND P0, PT, |R0|, +INF , PT ;  /* 0x7f8000000000780b */ /* 0x000fda0003f1d200 */
[----:B------:R-:W-:Y:S01]  /*3c60*/  @!P0 MOV R2, R0 ;  /* 0x0000000000028202 */ /* 0x000fe20000000f00 */
[----:B------:R-:W-:Y:S06]  /*3c70*/  @!P0 BRA `(.L_x_4) ;  /* 0x0000000000208947 */ /* 0x000fec0003800000 */
[----:B------:R-:W-:-:S04]  /*3c80*/  FFMA R0, R0, 1.84467440737095516160e+19, RZ ;  /* 0x5f80000000007823 */ /* 0x000fc800000000ff */
[----:B------:R-:W0:Y:S02]  /*3c90*/  MUFU.RSQ R3, R0 ;  /* 0x0000000000037308 */ /* 0x000e240000001400 */
[----:B0-----:R-:W-:Y:S01]  /*3ca0*/  FMUL.FTZ R5, R0, R3 ;  /* 0x0000000300057220 */ /* 0x001fe20000410000 */
[----:B------:R-:W-:-:S03]  /*3cb0*/  FMUL.FTZ R3, R3, 0.5 ;  /* 0x3f00000003037820 */ /* 0x000fc60000410000 */
[----:B------:R-:W-:-:S04]  /*3cc0*/  FADD.FTZ R2, -R5, -RZ ;  /* 0x800000ff05027221 */ /* 0x000fc80000010100 */
[----:B------:R-:W-:-:S04]  /*3cd0*/  FFMA R2, R5, R2, R0 ;  /* 0x0000000205027223 */ /* 0x000fc80000000000 */
[----:B------:R-:W-:-:S04]  /*3ce0*/  FFMA R2, R2, R3, R5 ;  /* 0x0000000302027223 */ /* 0x000fc80000000005 */
[----:B------:R-:W-:-:S07]  /*3cf0*/  FMUL.FTZ R2, R2, 2.3283064365386962891e-10 ;  /* 0x2f80000002027820 */ /* 0x000fce0000410000 */
.L_x_4:
[----:B------:R-:W-:Y:S01]  /*3d00*/  HFMA2 R3, -RZ, RZ, 0, 0 ;  /* 0x00000000ff037431 */ /* 0x000fe200000001ff */
[----:B------:R-:W-:Y:S02]  /*3d10*/  MOV R0, R2 ;  /* 0x0000000200007202 */ /* 0x000fe40000000f00 */
[----:B------:R-:W-:-:S04]  /*3d20*/  MOV R2, R4 ;  /* 0x0000000400027202 */ /* 0x000fc80000000f00 */
[----:B------:R-:W-:Y:S05]  /*3d30*/  RET.REL.NODEC R2 `(_Z30ssyrk_tn_128x128_padded_devicejjPKfPf) ;  /* 0xffffffc002b07950 */ /* 0x000fea0003c3ffff */
.L_x_5:
[----:B------:R-:W-:-:S00]  /*3d40*/  BRA `(.L_x_5) ;  /* 0xfffffffc00fc7947 */ /* 0x000fc0000383ffff */
[----:B------:R-:W-:-:S00]  /*3d50*/  NOP ;  /* 0x0000000000007918 */ /* 0x000fc00000000000 */
        /* <DEDUP_REMOVED lines=10> */
.L_x_206:


//--------------------- .text._Z16transpose_deviceILj256EEvPKfmPfm --------------------------
	.section	.text._Z16transpose_deviceILj256EEvPKfmPfm,"ax",@progbits
	.align	128
.text._Z16transpose_deviceILj256EEvPKfmPfm:
        .type           _Z16transpose_deviceILj256EEvPKfmPfm,@function
        .size           _Z16transpose_deviceILj256EEvPKfmPfm,(.L_x_208 - _Z16transpose_deviceILj256EEvPKfmPfm)
        .other          _Z16transpose_deviceILj256EEvPKfmPfm,@"STO_CUDA_ENTRY STV_DEFAULT"
_Z16transpose_deviceILj256EEvPKfmPfm:
[----:B------:R-:W-:Y:S01]  /*0000*/  LDC R1, c[0x0][0x37c] ;  /* 0x0000df00ff017b82 */ /* 0x000fe20000000800 */
[----:B------:R-:W0:Y:S01]  /*0010*/  S2R R0, SR_CTAID.X ;  /* 0x0000000000007919 */ /* 0x000e220000002500 */
[----:B------:R-:W1:Y:S01]  /*0020*/  LDCU.128 UR8, c[0x0][0x380] ;  /* 0x00007000ff0877ac */ /* 0x000e620008000c00 */
[----:B------:R-:W2:Y:S01]  /*0030*/  S2R R2, SR_CTAID.Y ;  /* 0x0000000000027919 */ /* 0x000ea20000002600 */
[----:B------:R-:W3:Y:S01]  /*0040*/  LDCU.64 UR4, c[0x0][0x358] ;  /* 0x00006b00ff0477ac */ /* 0x000ee20008000a00 */
[----:B------:R-:W4:Y:S01]  /*0050*/  S2R R3, SR_TID.X ;  /* 0x0000000000037919 */ /* 0x000f220000002100 */
[----:B------:R-:W5:Y:S01]  /*0060*/  S2R R5, SR_LANEID ;  /* 0x0000000000057919 */ /* 0x000f620000000000 */
[----:B0-----:R-:W-:Y:S02]  /*0070*/  IMAD.SHL.U32 R0, R0, 0x20, RZ ;  /* 0x0000002000007824 */ /* 0x001fe400078e00ff */
[----:B--2---:R-:W-:Y:S01]  /*0080*/  IMAD.SHL.U32 R2, R2, 0x20, RZ ;  /* 0x0000002002027824 */ /* 0x004fe200078e00ff */
[----:B----4-:R-:W-:-:S02]  /*0090*/  SHF.R.U32.HI R3, RZ, 0x5, R3 ;  /* 0x00000005ff037819 */ /* 0x010fc40000011603 */
[----:B-----5:R-:W-:Y:S02]  /*00a0*/  IADD3 R12, P0, PT, R0, R5, RZ ;  /* 0x00000005000c7210 */ /* 0x020fe40007f1e0ff */
[C---:B------:R-:W-:Y:S02]  /*00b0*/  LOP3.LUT R7, R3.reuse, R2, RZ, 0xfc, !PT ;  /* 0x0000000203077212 */ /* 0x040fe400078efcff */
[C-C-:B------:R-:W-:Y:S01]  /*00c0*/  LOP3.LUT R17, R3.reuse, 0x8, R2.reuse, 0xfe, !PT ;  /* 0x0000000803117812 */ /* 0x140fe200078efe02 */
[----:B------:R-:W-:Y:S01]  /*00d0*/  IMAD.X R13, RZ, RZ, RZ, P0 ;  /* 0x000000ffff0d7224 */ /* 0x000fe200000e06ff */
[C-C-:B------:R-:W-:Y:S02]  /*00e0*/  LOP3.LUT R19, R3.reuse, 0x10, R2.reuse, 0xfe, !PT ;  /* 0x0000001003137812 */ /* 0x140fe400078efe02 */
[----:B------:R-:W-:Y:S01]  /*00f0*/  LOP3.LUT R21, R3, 0x18, R2, 0xfe, !PT ;  /* 0x0000001803157812 */ /* 0x000fe200078efe02 */
[----:B-1----:R-:W-:-:S04]  /*0100*/  IMAD.WIDE.U32 R14, R7, UR10, R12 ;  /* 0x0000000a070e7c25 */ /* 0x002fc8000f8e000c */
[----:B------:R-:W-:Y:S01]  /*0110*/  IMAD R7, R7, UR11, R15 ;  /* 0x0000000b07077c24 */ /* 0x000fe2000f8e020f */
[----:B------:R-:W-:Y:S01]  /*0120*/  LEA R6, P0, R14, UR8, 0x2 ;  /* 0x000000080e067c11 */ /* 0x000fe2000f8010ff */
[----:B------:R-:W-:-:S03]  /*0130*/  IMAD.WIDE.U32 R8, R17, UR10, R12 ;  /* 0x0000000a11087c25 */ /* 0x000fc6000f8e000c */
[----:B------:R-:W-:Y:S01]  /*0140*/  LEA.HI.X R7, R14, UR9, R7, 0x2, P0 ;  /* 0x000000090e077c11 */ /* 0x000fe200080f1407 */
[----:B------:R-:W-:Y:S01]  /*0150*/  IMAD.WIDE.U32 R10, R19, UR10, R12 ;  /* 0x0000000a130a7c25 */ /* 0x000fe2000f8e000c */
[----:B------:R-:W-:-:S03]  /*0160*/  LEA R18, P0, R8, UR8, 0x2 ;  /* 0x0000000808127c11 */ /* 0x000fc6000f8010ff */
[----:B------:R-:W-:Y:S01]  /*0170*/  IMAD.WIDE.U32 R12, R21, UR10, R12 ;  /* 0x0000000a150c7c25 */ /* 0x000fe2000f8e000c */
[----:B------:R-:W-:Y:S01]  /*0180*/  LEA R16, P1, R10, UR8, 0x2 ;  /* 0x000000080a107c11 */ /* 0x000fe2000f8210ff */
[----:B---3--:R-:W2:Y:S02]  /*0190*/  LDG.E.CONSTANT R6, desc[UR4][R6.64] ;  /* 0x0000000406067981 */ /* 0x008ea4000c1e9900 */
[----:B------:R-:W-:Y:S01]  /*01a0*/  IMAD R17, R17, UR11, R9 ;  /* 0x0000000b11117c24 */ /* 0x000fe2000f8e0209 */
[----:B------:R-:W-:Y:S01]  /*01b0*/  LEA R14, P2, R12, UR8, 0x2 ;  /* 0x000000080c0e7c11 */ /* 0x000fe2000f8410ff */
[----:B------:R-:W-:Y:S02]  /*01c0*/  IMAD R9, R19, UR11, R11 ;  /* 0x0000000b13097c24 */ /* 0x000fe4000f8e020b */
[----:B------:R-:W-:Y:S01]  /*01d0*/  IMAD R21, R21, UR11, R13 ;  /* 0x0000000b15157c24 */ /* 0x000fe2000f8e020d */
[----:B------:R-:W-:Y:S02]  /*01e0*/  LEA.HI.X R19, R8, UR9, R17, 0x2, P0 ;  /* 0x0000000908137c11 */ /* 0x000fe400080f1411 */
[----:B------:R-:W-:-:S02]  /*01f0*/  LEA.HI.X R17, R10, UR9, R9, 0x2, P1 ;  /* 0x000000090a117c11 */ /* 0x000fc400088f1409 */
[----:B------:R-:W-:Y:S01]  /*0200*/  LEA.HI.X R15, R12, UR9, R21, 0x2, P2 ;  /* 0x000000090c0f7c11 */ /* 0x000fe200090f1415 */
[----:B------:R-:W3:Y:S01]  /*0210*/  LDG.E.CONSTANT R18, desc[UR4][R18.64] ;  /* 0x0000000412127981 */ /* 0x000ee2000c1e9900 */
[----:B------:R-:W-:Y:S01]  /*0220*/  MOV R4, 0x400 ;  /* 0x0000040000047802 */ /* 0x000fe20000000f00 */
[----:B------:R-:W0:Y:S02]  /*0230*/  LDCU.128 UR8, c[0x0][0x390] ;  /* 0x00007200ff0877ac */ /* 0x000e240008000c00 */
[----:B------:R1:W4:Y:S04]  /*0240*/  LDG.E.CONSTANT R10, desc[UR4][R16.64] ;  /* 0x00000004100a7981 */ /* 0x000328000c1e9900 */
[----:B------:R5:W4:Y:S01]  /*0250*/  LDG.E.CONSTANT R12, desc[UR4][R14.64] ;  /* 0x000000040e0c7981 */ /* 0x000b22000c1e9900 */
[----:B------:R-:W1:Y:S02]  /*0260*/  S2R R9, SR_CgaCtaId ;  /* 0x0000000000097919 */ /* 0x000e640000008800 */
[----:B-1----:R-:W-:-:S05]  /*0270*/  LEA R4, R9, R4, 0x18 ;  /* 0x0000000409047211 */ /* 0x002fca00078ec0ff */
[----:B------:R-:W-:-:S04]  /*0280*/  IMAD R4, R5, 0x84, R4 ;  /* 0x0000008405047824 */ /* 0x000fc800078e0204 */
[--C-:B------:R-:W-:Y:S02]  /*0290*/  IMAD R11, R3, 0x4, R4.reuse ;  /* 0x00000004030b7824 */ /* 0x100fe400078e0204 */
[----:B------:R-:W-:-:S04]  /*02a0*/  IMAD R4, R5, -0x80, R4 ;  /* 0xffffff8005047824 */ /* 0x000fc800078e0204 */
[C---:B------:R-:W-:Y:S01]  /*02b0*/  IMAD R13, R3.reuse, 0x84, R4 ;  /* 0x00000084030d7824 */ /* 0x040fe200078e0204 */
[----:B------:R-:W-:Y:S02]  /*02c0*/  IADD3 R16, P0, PT, R2, R5, RZ ;  /* 0x0000000502107210 */ /* 0x000fe40007f1e0ff */
[----:B------:R-:W-:-:S03]  /*02d0*/  LOP3.LUT R5, R3, R0, RZ, 0xfc, !PT ;  /* 0x0000000003057212 */ /* 0x000fc600078efcff */
[----:B------:R-:W-:Y:S01]  /*02e0*/  IMAD.X R17, RZ, RZ, RZ, P0 ;  /* 0x000000ffff117224 */ /* 0x000fe200000e06ff */
[C-C-:B-----5:R-:W-:Y:S02]  /*02f0*/  LOP3.LUT R15, R3.reuse, 0x8, R0.reuse, 0xfe, !PT ;  /* 0x00000008030f7812 */ /* 0x160fe400078efe00 */
[C-C-:B------:R-:W-:Y:S02]  /*0300*/  LOP3.LUT R19, R3.reuse, 0x10, R0.reuse, 0xfe, !PT ;  /* 0x0000001003137812 */ /* 0x140fe400078efe00 */
[----:B------:R-:W-:Y:S01]  /*0310*/  LOP3.LUT R21, R3, 0x18, R0, 0xfe, !PT ;  /* 0x0000001803157812 */ /* 0x000fe200078efe00 */
[----:B--2---:R0:W-:Y:S04]  /*0320*/  STS [R11], R6 ;  /* 0x000000060b007388 */ /* 0x0041e80000000800 */
[----:B---3--:R-:W-:Y:S04]  /*0330*/  STS [R11+0x20], R18 ;  /* 0x000020120b007388 */ /* 0x008fe80000000800 */
[----:B----4-:R-:W-:Y:S04]  /*0340*/  STS [R11+0x40], R10 ;  /* 0x0000400a0b007388 */ /* 0x010fe80000000800 */
[----:B------:R1:W-:Y:S01]  /*0350*/  STS [R11+0x60], R12 ;  /* 0x0000600c0b007388 */ /* 0x0003e20000000800 */
[----:B------:R-:W-:Y:S01]  /*0360*/  BAR.SYNC.DEFER_BLOCKING 0x0 ;  /* 0x0000000000007b1d */ /* 0x000fe20000010000 */
[----:B0-----:R-:W-:-:S05]  /*0370*/  IMAD.WIDE.U32 R6, R5, UR10, R16 ;  /* 0x0000000a05067c25 */ /* 0x001fca000f8e0010 */
[----:B------:R-:W0:Y:S04]  /*0380*/  LDS R9, [R13] ;  /* 0x000000000d097984 */ /* 0x000e280000000800 */
[----:B------:R-:W2:Y:S04]  /*0390*/  LDS R8, [R13+0x420] ;  /* 0x000420000d087984 */ /* 0x000ea80000000800 */
[----:B------:R-:W3:Y:S04]  /*03a0*/  LDS R4, [R13+0x840] ;  /* 0x000840000d047984 */ /* 0x000ee80000000800 */
[----:B------:R4:W5:Y:S01]  /*03b0*/  LDS R14, [R13+0xc60] ;  /* 0x000c60000d0e7984 */ /* 0x0009620000000800 */
[----:B------:R-:W-:Y:S01]  /*03c0*/  IMAD R5, R5, UR11, R7 ;  /* 0x0000000b05057c24 */ /* 0x000fe2000f8e0207 */
[----:B------:R-:W-:Y:S01]  /*03d0*/  LEA R2, P0, R6, UR8, 0x2 ;  /* 0x0000000806027c11 */ /* 0x000fe2000f8010ff */
[----:B-1----:R-:W-:-:S04]  /*03e0*/  IMAD.WIDE.U32 R10, R15, UR10, R16 ;  /* 0x0000000a0f0a7c25 */ /* 0x002fc8000f8e0010 */
[----:B----4-:R-:W-:Y:S01]  /*03f0*/  IMAD.WIDE.U32 R12, R19, UR10, R16 ;  /* 0x0000000a130c7c25 */ /* 0x010fe2000f8e0010 */
[----:B------:R-:W-:-:S03]  /*0400*/  LEA.HI.X R3, R6, UR9, R5, 0x2, P0 ;  /* 0x0000000906037c11 */ /* 0x000fc600080f1405 */
[----:B------:R-:W-:Y:S01]  /*0410*/  IMAD.WIDE.U32 R16, R21, UR10, R16 ;  /* 0x0000000a15107c25 */ /* 0x000fe2000f8e0010 */
[----:B------:R-:W-:-:S03]  /*0420*/  LEA R6, P0, R10, UR8, 0x2 ;  /* 0x000000080a067c11 */ /* 0x000fc6000f8010ff */
[----:B------:R-:W-:Y:S01]  /*0430*/  IMAD R15, R15, UR11, R11 ;  /* 0x0000000b0f0f7c24 */ /* 0x000fe2000f8e020b */
[----:B------:R-:W-:Y:S01]  /*0440*/  LEA R18, P1, R12, UR8, 0x2 ;  /* 0x000000080c127c11 */ /* 0x000fe2000f8210ff */
[----:B------:R-:W-:Y:S01]  /*0450*/  IMAD R19, R19, UR11, R13 ;  /* 0x0000000b13137c24 */ /* 0x000fe2000f8e020d */
[----:B------:R-:W-:Y:S01]  /*0460*/  LEA R20, P2, R16, UR8, 0x2 ;  /* 0x0000000810147c11 */ /* 0x000fe2000f8410ff */
[----:B------:R-:W-:Y:S01]  /*0470*/  IMAD R21, R21, UR11, R17 ;  /* 0x0000000b15157c24 */ /* 0x000fe2000f8e0211 */
[----:B------:R-:W-:Y:S02]  /*0480*/  LEA.HI.X R7, R10, UR9, R15, 0x2, P0 ;  /* 0x000000090a077c11 */ /* 0x000fe400080f140f */
[----:B------:R-:W-:Y:S02]  /*0490*/  LEA.HI.X R19, R12, UR9, R19, 0x2, P1 ;  /* 0x000000090c137c11 */ /* 0x000fe400088f1413 */
[----:B------:R-:W-:Y:S01]  /*04a0*/  LEA.HI.X R21, R16, UR9, R21, 0x2, P2 ;  /* 0x0000000910157c11 */ /* 0x000fe200090f1415 */
[----:B0-----:R-:W-:Y:S04]  /*04b0*/  STG.E.EF desc[UR4][R2.64], R9 ;  /* 0x0000000902007986 */ /* 0x001fe8000c001904 */
[----:B--2---:R-:W-:Y:S04]  /*04c0*/  STG.E.EF desc[UR4][R6.64], R8 ;  /* 0x0000000806007986 */ /* 0x004fe8000c001904 */
[----:B---3--:R-:W-:Y:S04]  /*04d0*/  STG.E.EF desc[UR4][R18.64], R4 ;  /* 0x0000000412007986 */ /* 0x008fe8000c001904 */
[----:B-----5:R-:W-:Y:S01]  /*04e0*/  STG.E.EF desc[UR4][R20.64], R14 ;  /* 0x0000000e14007986 */ /* 0x020fe2000c001904 */
[----:B------:R-:W-:Y:S05]  /*04f0*/  EXIT ;  /* 0x000000000000794d */ /* 0x000fea0003800000 */
.L_x_6:
        /* <DEDUP_REMOVED lines=16> */
.L_x_208:


//--------------------- .text._Z21normalize_rows_deviceILj1024ELj1EEvjjPKfmPfm --------------------------
	.section	.text._Z21normalize_rows_deviceILj1024ELj1EEvjjPKfmPfm,"ax",@progbits
	.align	128
        .global         _Z21normalize_rows_deviceILj1024ELj1EEvjjPKfmPfm
        .type           _Z21normalize_rows_deviceILj1024ELj1EEvjjPKfmPfm,@function
        .size           _Z21normalize_rows_deviceILj1024ELj1EEvjjPKfmPfm,(.L_x_210 - _Z21normalize_rows_deviceILj1024ELj1EEvjjPKfmPfm)
        .other          _Z21normalize_rows_deviceILj1024ELj1EEvjjPKfmPfm,@"STO_CUDA_ENTRY STV_DEFAULT"
_Z21normalize_rows_deviceILj1024ELj1EEvjjPKfmPfm:
.text._Z21normalize_rows_deviceILj1024ELj1EEvjjPKfmPfm:
[----:B------:R-:W0:Y:S08]  /*0000*/  LDC R1, c[0x0][0x37c] ;  /* 0x0000df00ff017b82 */ /* 0x000e300000000800 */
[----:B------:R-:W1:Y:S01]  /*0010*/  S2UR UR4, SR_CTAID.X ;  /* 0x00000000000479c3 */ /* 0x000e620000002500 */
[----:B0-----:R-:W-:-:S07]  /*0020*/  IADD3 R1, PT, PT, R1, -0x8, RZ ;  /* 0xfffffff801017810 */ /* 0x001fce0007ffe0ff */
[----:B------:R-:W0:Y:S01]  /*0030*/  LDC.64 R2, c[0x0][0x380] ;  /* 0x0000e000ff027b82 */ /* 0x000e220000000a00 */
[----:B-1----:R-:W-:-:S06]  /*0040*/  USHF.L.U32 UR4, UR4, 0x5, URZ ;  /* 0x0000000504047899 */ /* 0x002fcc00080006ff */
[----:B0-----:R-:W-:-:S13]  /*0050*/  ISETP.LE.U32.AND P0, PT, R2, UR4, PT ;  /* 0x0000000402007c0c */ /* 0x001fda000bf03070 */
[----:B------:R-:W-:Y:S05]  /*0060*/  @P0 EXIT ;  /* 0x000000000000094d */ /* 0x000fea0003800000 */
[----:B------:R-:W0:Y:S01]  /*0070*/  S2R R4, SR_LANEID ;  /* 0x0000000000047919 */ /* 0x000e220000000000 */
[----:B------:R-:W-:Y:S01]  /*0080*/  LOP3.LUT R27, R3, 0xfffffffc, RZ, 0xc0, !PT ;  /* 0xfffffffc031b7812 */ /* 0x000fe200078ec0ff */
[----:B------:R-:W1:Y:S01]  /*0090*/  LDCU.64 UR8, c[0x0][0x3a0] ;  /* 0x00007400ff0877ac */ /* 0x000e620008000a00 */
[----:B------:R-:W-:Y:S01]  /*00a0*/  MOV R29, UR4 ;  /* 0x00000004001d7c02 */ /* 0x000fe20008000f00 */
[----:B------:R-:W2:Y:S01]  /*00b0*/  S2R R7, SR_TID.X ;  /* 0x0000000000077919 */ /* 0x000ea20000002100 */
[----:B------:R-:W3:Y:S01]  /*00c0*/  LDCU.128 UR12, c[0x0][0x390] ;  /* 0x00007200ff0c77ac */ /* 0x000ee20008000c00 */
[----:B------:R-:W4:Y:S01]  /*00d0*/  LDCU.64 UR10, c[0x0][0x388] ;  /* 0x00007100ff0a77ac */ /* 0x000f220008000a00 */
[----:B------:R-:W5:Y:S01]  /*00e0*/  LDCU UR5, c[0x0][0x370] ;  /* 0x00006e00ff0577ac */ /* 0x000f620008000800 */
[----:B------:R-:W0:Y:S02]  /*00f0*/  LDCU.64 UR6, c[0x0][0x358] ;  /* 0x00006b00ff0677ac */ /* 0x000e240008000a00 */
[-C--:B0-----:R-:W-:Y:S01]  /*0100*/  IADD3 R0, PT, PT, R27, R4.reuse, RZ ;  /* 0x000000041b007210 */ /* 0x081fe20007ffe0ff */
[----:B------:R-:W-:Y:S01]  /*0110*/  IMAD.SHL.U32 R6, R4, 0x4, RZ ;  /* 0x0000000404067824 */ /* 0x000fe200078e00ff */
[----:B------:R-:W-:Y:S01]  /*0120*/  LOP3.LUT R2, RZ, R4, RZ, 0x33, !PT ;  /* 0x00000004ff027212 */ /* 0x000fe200078e33ff */
[----:B-----5:R-:W-:Y:S01]  /*0130*/  USHF.L.U32 UR4, UR5, 0x5, URZ ;  /* 0x0000000505047899 */ /* 0x020fe200080006ff */
[----:B------:R-:W-:-:S02]  /*0140*/  VIADDMNMX.U32 R0, R0, 0x20, R3, !PT ;  /* 0x0000002000007846 */ /* 0x000fc40007800003 */
[----:B------:R-:W-:Y:S02]  /*0150*/  IADD3 R5, PT, PT, R6, 0x80, RZ ;  /* 0x0000008006057810 */ /* 0x000fe40007ffe0ff */
[C---:B------:R-:W-:Y:S02]  /*0160*/  IADD3 R8, PT, PT, -R27.reuse, R0, R2 ;  /* 0x000000001b087210 */ /* 0x040fe40007ffe102 */
[----:B------:R-:W-:Y:S02]  /*0170*/  LOP3.LUT R3, RZ, R6, RZ, 0x33, !PT ;  /* 0x00000006ff037212 */ /* 0x000fe400078e33ff */
[----:B------:R-:W-:Y:S01]  /*0180*/  SHF.R.U32.HI R4, RZ, 0x5, R8 ;  /* 0x00000005ff047819 */ /* 0x000fe20000011608 */
[----:B------:R0:W-:Y:S01]  /*0190*/  STL [R1], R8 ;  /* 0x0000000801007387 */ /* 0x0001e20000100800 */
[----:B------:R-:W-:Y:S02]  /*01a0*/  VIMNMX.U32 R0, PT, PT, R27, R5, !PT ;  /* 0x000000051b007248 */ /* 0x000fe40007fe0000 */
[----:B--2---:R-:W-:Y:S01]  /*01b0*/  LEA.HI R7, R7, R29, RZ, 0x1b ;  /* 0x0000001d07077211 */ /* 0x004fe200078fd8ff */
[----:B------:R-:W-:-:S04]  /*01c0*/  IMAD.HI.U32 R5, R4, 0x55555556, RZ ;  /* 0x5555555604057827 */ /* 0x000fc800078e00ff */
[----:B------:R-:W-:Y:S02]  /*01d0*/  IMAD.IADD R9, R0, 0x1, R3 ;  /* 0x0000000100097824 */ /* 0x000fe400078e0203 */
[----:B------:R-:W-:Y:S02]  /*01e0*/  IMAD R0, R5, -0x3, R4 ;  /* 0xfffffffd05007824 */ /* 0x000fe400078e0204 */
[----:B-1----:R-:W-:Y:S01]  /*01f0*/  IMAD.WIDE.U32 R2, R7, UR8, RZ ;  /* 0x0000000807027c25 */ /* 0x002fe2000f8e00ff */
[----:B------:R-:W-:Y:S02]  /*0200*/  LEA.HI R9, R9, 0x1, RZ, 0x19 ;  /* 0x0000000109097811 */ /* 0x000fe400078fc8ff */
[----:B0-----:R-:W-:Y:S01]  /*0210*/  IADD3 R8, PT, PT, R0, 0x1, RZ ;  /* 0x0000000100087810 */ /* 0x001fe20007ffe0ff */
[C---:B---3--:R-:W-:Y:S01]  /*0220*/  IMAD.WIDE.U32 R4, R7.reuse, UR12, RZ ;  /* 0x0000000c07047c25 */ /* 0x048fe2000f8e00ff */
[----:B------:R-:W-:Y:S02]  /*0230*/  LEA R0, P1, R2, UR14, 0x2 ;  /* 0x0000000e02007c11 */ /* 0x000fe4000f8210ff */
[----:B------:R-:W-:Y:S01]  /*0240*/  ISETP.NE.AND P0, PT, R8, 0x3, PT ;  /* 0x000000030800780c */ /* 0x000fe20003f05270 */
[----:B------:R0:W-:Y:S01]  /*0250*/  STL [R1+0x4], R8 ;  /* 0x0000040801007387 */ /* 0x0001e20000100800 */
[C---:B------:R-:W-:Y:S01]  /*0260*/  IMAD R3, R7.reuse, UR9, R3 ;  /* 0x0000000907037c24 */ /* 0x040fe2000f8e0203 */
[----:B----4-:R-:W-:Y:S01]  /*0270*/  LEA R6, P2, R4, UR10, 0x2 ;  /* 0x0000000a04067c11 */ /* 0x010fe2000f8410ff */
[----:B------:R-:W-:Y:S01]  /*0280*/  IMAD R7, R7, UR13, R5 ;  /* 0x0000000d07077c24 */ /* 0x000fe2000f8e0205 */
[----:B------:R-:W-:-:S02]  /*0290*/  LOP3.LUT R28, R9, 0x3, RZ, 0xc0, !PT ;  /* 0x00000003091c7812 */ /* 0x000fc400078ec0ff */
[----:B------:R-:W-:Y:S02]  /*02a0*/  LEA.HI.X R5, R2, UR15, R3, 0x2, P1 ;  /* 0x0000000f02057c11 */ /* 0x000fe400088f1403 */
[----:B------:R-:W-:Y:S02]  /*02b0*/  LEA.HI.X R7, R4, UR11, R7, 0x2, P2 ;  /* 0x0000000b04077c11 */ /* 0x000fe400090f1407 */
[----:B0-----:R-:W-:-:S07]  /*02c0*/  SEL R26, R8, RZ, P0 ;  /* 0x000000ff081a7207 */ /* 0x001fce0000000000 */
.L_x_164:
[----:B------:R-:W0:Y:S01]  /*02d0*/  S2R R2, SR_TID.X ;  /* 0x0000000000027919 */ /* 0x000e220000002100 */
[----:B------:R-:W1:Y:S01]  /*02e0*/  LDCU UR5, c[0x0][0x380] ;  /* 0x00007000ff0577ac */ /* 0x000e620008000800 */
[----:B------:R-:W-:Y:S01]  /*02f0*/  BSSY B0, `(.L_x_7) ;  /* 0x00004bf000007945 */ /* 0x000fe20003800000 */
[----:B------:R-:W-:Y:S02]  /*0300*/  MOV R4, R0 ;  /* 0x0000000000047202 */ /* 0x000fe40000000f00 */
[----:B0-----:R-:W-:-:S04]  /*0310*/  LEA.HI R2, R2, R29, RZ, 0x1b ;  /* 0x0000001d02027211 */ /* 0x001fc800078fd8ff */
[----:B-1----:R-:W-:-:S13]  /*0320*/  ISETP.GE.U32.AND P0, PT, R2, UR5, PT ;  /* 0x0000000502007c0c */ /* 0x002fda000bf06070 */
[----:B------:R-:W-:Y:S05]  /*0330*/  @P0 BRA `(.L_x_8) ;  /* 0x0000004800e80947 */ /* 0x000fea0003800000 */
[----:B------:R-:W0:Y:S01]  /*0340*/  S2R R11, SR_LANEID ;  /* 0x00000000000b7919 */ /* 0x000e220000000000 */
[----:B------:R-:W-:Y:S01]  /*0350*/  BSSY.RECONVERGENT B3, `(.L_x_9) ;  /* 0x0000276000037945 */ /* 0x000fe20003800200 */
[----:B------:R-:W-:Y:S01]  /*0360*/  HFMA2 R16, -RZ, RZ, 0, 0 ;  /* 0x00000000ff107431 */ /* 0x000fe200000001ff */
[----:B------:R-:W-:Y:S01]  /*0370*/  MOV R10, RZ ;  /* 0x000000ff000a7202 */ /* 0x000fe20000000f00 */
[----:B------:R-:W-:Y:S02]  /*0380*/  IMAD.MOV.U32 R8, RZ, RZ, RZ ;  /* 0x000000ffff087224 */ /* 0x000fe400078e00ff */
[----:B0-----:R-:W-:-:S05]  /*0390*/  IMAD.SHL.U32 R11, R11, 0x4, RZ ;  /* 0x000000040b0b7824 */ /* 0x001fca00078e00ff */
[----:B------:R-:W-:-:S13]  /*03a0*/  ISETP.GE.U32.AND P0, PT, R11, R27, PT ;  /* 0x0000001b0b00720c */ /* 0x000fda0003f06070 */
[----:B------:R-:W-:Y:S05]  /*03b0*/  @P0 BRA `(.L_x_10) ;  /* 0x0000002400bc0947 */ /* 0x000fea0003800000 */
[----:B------:R-:W0:Y:S01]  /*03c0*/  S2R R9, SR_LANEID ;  /* 0x0000000000097919 */ /* 0x000e220000000000 */
[----:B------:R-:W-:Y:S01]  /*03d0*/  BSSY.RECONVERGENT B2, `(.L_x_11) ;  /* 0x000016c000027945 */ /* 0x000fe20003800200 */
[----:B------:R-:W-:Y:S02]  /*03e0*/  MOV R8, RZ ;  /* 0x000000ff00087202 */ /* 0x000fe40000000f00 */
[----:B------:R-:W-:Y:S02]  /*03f0*/  MOV R10, RZ ;  /* 0x000000ff000a7202 */ /* 0x000fe40000000f00 */
[----:B0-----:R-:W-:-:S04]  /*0400*/  SHF.L.U32 R9, R9, 0x2, RZ ;  /* 0x0000000209097819 */ /* 0x001fc800000006ff */
[----:B------:R-:W-:Y:S02]  /*0410*/  IADD3 R3, PT, PT, R9, 0x80, RZ ;  /* 0x0000008009037810 */ /* 0x000fe40007ffe0ff */
[----:B------:R-:W-:Y:S02]  /*0420*/  LOP3.LUT R9, RZ, R9, RZ, 0x33, !PT ;  /* 0x00000009ff097212 */ /* 0x000fe400078e33ff */
[----:B------:R-:W-:-:S05]  /*0430*/  VIMNMX.U32 R3, PT, PT, R27, R3, !PT ;  /* 0x000000031b037248 */ /* 0x000fca0007fe0000 */
[----:B------:R-:W-:Y:S02]  /*0440*/  IMAD.IADD R3, R3, 0x1, R9 ;  /* 0x0000000103037824 */ /* 0x000fe400078e0209 */
[----:B------:R-:W-:-:S03]  /*0450*/  IMAD.MOV.U32 R9, RZ, RZ, R11 ;  /* 0x000000ffff097224 */ /* 0x000fc600078e000b */
[----:B------:R-:W-:Y:S02]  /*0460*/  ISETP.GE.U32.AND P0, PT, R3, 0x180, PT ;  /* 0x000001800300780c */ /* 0x000fe40003f06070 */
[----:B------:R-:W-:-:S11]  /*0470*/  MOV R3, RZ ;  /* 0x000000ff00037202 */ /* 0x000fd60000000f00 */
[----:B------:R-:W-:Y:S05]  /*0480*/  @!P0 BRA `(.L_x_12) ;  /* 0x0000001400808947 */ /* 0x000fea0003800000 */
[----:B------:R-:W0:Y:S01]  /*0490*/  S2R R13, SR_LANEID ;  /* 0x00000000000d7919 */ /* 0x000e220000000000 */
[----:B------:R-:W-:Y:S01]  /*04a0*/  HFMA2 R16, -RZ, RZ, 0, 4.76837158203125e-07 ;  /* 0x00000008ff107431 */ /* 0x000fe200000001ff */
[----:B------:R-:W-:Y:S01]  /*04b0*/  BSSY.RECONVERGENT B1, `(.L_x_13) ;  /* 0x000015a000017945 */ /* 0x000fe20003800200 */
[----:B------:R-:W-:Y:S01]  /*04c0*/  IADD3 R3, PT, PT, R11, 0x100, RZ ;  /* 0x000001000b037810 */ /* 0x000fe20007ffe0ff */
[----:B------:R-:W-:Y:S01]  /*04d0*/  IMAD.MOV.U32 R8, RZ, RZ, RZ ;  /* 0x000000ffff087224 */ /* 0x000fe200078e00ff */
[----:B0-----:R-:W-:-:S05]  /*04e0*/  SHF.L.U32 R13, R13, 0x2, RZ ;  /* 0x000000020d0d7819 */ /* 0x001fca00000006ff */
[----:B------:R-:W-:Y:S01]  /*04f0*/  VIADD R12, R13, 0x80 ;  /* 0x000000800d0c7836 */ /* 0x000fe20000000000 */
[----:B------:R-:W-:-:S04]  /*0500*/  LOP3.LUT R13, RZ, R13, RZ, 0x33, !PT ;  /* 0x0000000dff0d7212 */ /* 0x000fc800078e33ff */
[----:B------:R-:W-:-:S04]  /*0510*/  VIMNMX.U32 R12, PT, PT, R27, R12, !PT ;  /* 0x0000000c1b0c7248 */ /* 0x000fc80007fe0000 */
[----:B------:R-:W-:-:S04]  /*0520*/  IADD3 R12, PT, PT, R12, R13, RZ ;  /* 0x0000000d0c0c7210 */ /* 0x000fc80007ffe0ff */
[----:B------:R-:W-:-:S04]  /*0530*/  LEA.HI R12, R12, 0x1, RZ, 0x19 ;  /* 0x000000010c0c7811 */ /* 0x000fc800078fc8ff */
[----:B------:R-:W-:-:S04]  /*0540*/  LOP3.LUT R22, R12, 0x3fffffc, RZ, 0xc0, !PT ;  /* 0x03fffffc0c167812 */ /* 0x000fc800078ec0ff */
[----:B------:R-:W-:-:S07]  /*0550*/  IADD3 R22, PT, PT, -R22, RZ, RZ ;  /* 0x000000ff16167210 */ /* 0x000fce0007ffe1ff */
.L_x_62:
[----:B------:R-:W-:-:S04]  /*0560*/  VIADD R13, R3, 0xffffff00 ;  /* 0xffffff00030d7836 */ /* 0x000fc80000000000 */
[----:B------:R-:W-:-:S06]  /*0570*/  IMAD.WIDE.U32 R12, R13, 0x4, R6 ;  /* 0x000000040d0c7825 */ /* 0x000fcc00078e0006 */
[----:B------:R-:W2:Y:S01]  /*0580*/  LDG.E.128.CONSTANT R12, desc[UR6][R12.64] ;  /* 0x000000060c0c7981 */ /* 0x000ea2000c1e9d00 */
[----:B------:R-:W-:Y:S01]  /*0590*/  IADD3 R0, PT, PT, R16, -0x7, RZ ;  /* 0xfffffff910007810 */ /* 0x000fe20007ffe0ff */
[----:B------:R-:W-:Y:S03]  /*05a0*/  BSSY.RECONVERGENT B5, `(.L_x_14) ;  /* 0x000000f000057945 */ /* 0x000fe60003800200 */
[----:B------:R-:W-:-:S04]  /*05b0*/  I2FP.F32.U32 R0, R0 ;  /* 0x0000000000007245 */ /* 0x000fc80000201000 */
[----:B------:R-:W-:-:S04]  /*05c0*/  IADD3 R2, PT, PT, R0, 0x1800000, RZ ;  /* 0x0180000000027810 */ /* 0x000fc80007ffe0ff */
[----:B------:R-:W-:-:S04]  /*05d0*/  LOP3.LUT R2, R2, 0x7f800000, RZ, 0xc0, !PT ;  /* 0x7f80000002027812 */ /* 0x000fc800078ec0ff */
[----:B------:R-:W-:Y:S01]  /*05e0*/  ISETP.GT.U32.AND P0, PT, R2, 0x1ffffff, PT ;  /* 0x01ffffff0200780c */ /* 0x000fe20003f04070 */
[----:B--2---:R-:W-:-:S12]  /*05f0*/  FADD R9, R12, -R8 ;  /* 0x800000080c097221 */ /* 0x004fd80000000000 */
[----:B------:R-:W-:Y:S05]  /*0600*/  @P0 BRA `(.L_x_15) ;  /* 0x0000000000100947 */ /* 0x000fea0003800000 */
[----:B------:R-:W-:-:S07]  /*0610*/  MOV R2, 0x630 ;  /* 0x0000063000027802 */ /* 0x000fce0000000f00 */
[----:B------:R-:W-:Y:S05]  /*0620*/  CALL.REL.NOINC `($__internal_1_$__cuda_sm20_rcp_rn_f32_slowpath) ;  /* 0x00000050004c7944 */ /* 0x000fea0003c00000 */
[----:B------:R-:W-:Y:S01]  /*0630*/  IMAD.MOV.U32 R11, RZ, RZ, R0 ;  /* 0x000000ffff0b7224 */ /* 0x000fe200078e0000 */
[----:B------:R-:W-:Y:S06]  /*0640*/  BRA `(.L_x_16) ;  /* 0x0000000000107947 */ /* 0x000fec0003800000 */
.L_x_15:
[----:B------:R-:W0:Y:S02]  /*0650*/  MUFU.RCP R11, R0 ;  /* 0x00000000000b7308 */ /* 0x000e240000001000 */
[----:B0-----:R-:W-:-:S04]  /*0660*/  FFMA R2, R0, R11, -1 ;  /* 0xbf80000000027423 */ /* 0x001fc8000000000b */
[----:B------:R-:W-:-:S04]  /*0670*/  FADD.FTZ R2, -R2, -RZ ;  /* 0x800000ff02027221 */ /* 0x000fc80000010100 */
[----:B------:R-:W-:-:S07]  /*0680*/  FFMA R11, R11, R2, R11 ;  /* 0x000000020b0b7223 */ /* 0x000fce000000000b */
.L_x_16:
[----:B------:R-:W-:Y:S05]  /*0690*/  BSYNC.RECONVERGENT B5 ;  /* 0x0000000000057941 */ /* 0x000fea0003800200 */
.L_x_14:
[----:B------:R-:W-:Y:S01]  /*06a0*/  IADD3 R0, PT, PT, R16, -0x6, RZ ;  /* 0xfffffffa10007810 */ /* 0x000fe20007ffe0ff */
[----:B------:R-:W-:Y:S01]  /*06b0*/  FFMA R8, R9, R11, R8 ;  /* 0x0000000b09087223 */ /* 0x000fe20000000008 */
[----:B------:R-:W-:Y:S02]  /*06c0*/  BSSY.RECONVERGENT B5, `(.L_x_17) ;  /* 0x0000011000057945 */ /* 0x000fe40003800200 */
[----:B------:R-:W-:Y:S01]  /*06d0*/  I2FP.F32.U32 R0, R0 ;  /* 0x0000000000007245 */ /* 0x000fe20000201000 */
[--C-:B------:R-:W-:Y:S01]  /*06e0*/  FADD R12, R12, -R8.reuse ;  /* 0x800000080c0c7221 */ /* 0x100fe20000000000 */
[----:B------:R-:W-:Y:S02]  /*06f0*/  FADD R11, R13, -R8 ;  /* 0x800000080d0b7221 */ /* 0x000fe40000000000 */
[----:B------:R-:W-:Y:S01]  /*0700*/  IADD3 R2, PT, PT, R0, 0x1800000, RZ ;  /* 0x0180000000027810 */ /* 0x000fe20007ffe0ff */
[----:B------:R-:W-:-:S03]  /*0710*/  FFMA R9, R9, R12, R10 ;  /* 0x0000000c09097223 */ /* 0x000fc6000000000a */
[----:B------:R-:W-:-:S04]  /*0720*/  LOP3.LUT R2, R2, 0x7f800000, RZ, 0xc0, !PT ;  /* 0x7f80000002027812 */ /* 0x000fc800078ec0ff */
[----:B------:R-:W-:-:S13]  /*0730*/  ISETP.GT.U32.AND P0, PT, R2, 0x1ffffff, PT ;  /* 0x01ffffff0200780c */ /* 0x000fda0003f04070 */
[----:B------:R-:W-:Y:S05]  /*0740*/  @P0 BRA `(.L_x_18) ;  /* 0x0000000000100947 */ /* 0x000fea0003800000 */
[----:B------:R-:W-:-:S07]  /*0750*/  MOV R2, 0x770 ;  /* 0x0000077000027802 */ /* 0x000fce0000000f00 */
[----:B------:R-:W-:Y:S05]  /*0760*/  CALL.REL.NOINC `($__internal_1_$__cuda_sm20_rcp_rn_f32_slowpath) ;  /* 0x0000004c00fc7944 */ /* 0x000fea0003c00000 */
[----:B------:R-:W-:Y:S01]  /*0770*/  IMAD.MOV.U32 R12, RZ, RZ, R0 ;  /* 0x000000ffff0c7224 */ /* 0x000fe200078e0000 */
[----:B------:R-:W-:Y:S06]  /*0780*/  BRA `(.L_x_19) ;  /* 0x0000000000107947 */ /* 0x000fec0003800000 */
.L_x_18:
[----:B------:R-:W0:Y:S02]  /*0790*/  MUFU.RCP R17, R0 ;  /* 0x0000000000117308 */ /* 0x000e240000001000 */
[----:B0-----:R-:W-:-:S04]  /*07a0*/  FFMA R2, R0, R17, -1 ;  /* 0xbf80000000027423 */ /* 0x001fc80000000011 */
[----:B------:R-:W-:-:S04]  /*07b0*/  FADD.FTZ R2, -R2, -RZ ;  /* 0x800000ff02027221 */ /* 0x000fc80000010100 */
[----:B------:R-:W-:-:S07]  /*07c0*/  FFMA R12, R17, R2, R17 ;  /* 0x00000002110c7223 */ /* 0x000fce0000000011 */
.L_x_19:
[----:B------:R-:W-:Y:S05]  /*07d0*/  BSYNC.RECONVERGENT B5 ;  /* 0x0000000000057941 */ /* 0x000fea0003800200 */
.L_x_17:
[----:B------:R-:W-:Y:S01]  /*07e0*/  IADD3 R0, PT, PT, R16, -0x5, RZ ;  /* 0xfffffffb10007810 */ /* 0x000fe20007ffe0ff */
[----:B------:R-:W-:Y:S01]  /*07f0*/  FFMA R12, R11, R12, R8 ;  /* 0x0000000c0b0c7223 */ /* 0x000fe20000000008 */
[----:B------:R-:W-:Y:S02]  /*0800*/  BSSY.RECONVERGENT B5, `(.L_x_20) ;  /* 0x0000011000057945 */ /* 0x000fe40003800200 */
[----:B------:R-:W-:Y:S01]  /*0810*/  I2FP.F32.U32 R0, R0 ;  /* 0x0000000000007245 */ /* 0x000fe20000201000 */
[----:B------:R-:W-:-:S03]  /*0820*/  FADD R8, R14, -R12 ;  /* 0x8000000c0e087221 */ /* 0x000fc60000000000 */
[----:B------:R-:W-:-:S04]  /*0830*/  IADD3 R2, PT, PT, R0, 0x1800000, RZ ;  /* 0x0180000000027810 */ /* 0x000fc80007ffe0ff */
[----:B------:R-:W-:-:S04]  /*0840*/  LOP3.LUT R2, R2, 0x7f800000, RZ, 0xc0, !PT ;  /* 0x7f80000002027812 */ /* 0x000fc800078ec0ff */
[----:B------:R-:W-:Y:S01]  /*0850*/  ISETP.GT.U32.AND P0, PT, R2, 0x1ffffff, PT ;  /* 0x01ffffff0200780c */ /* 0x000fe20003f04070 */
[----:B------:R-:W-:-:S04]  /*0860*/  FADD R2, R13, -R12 ;  /* 0x8000000c0d027221 */ /* 0x000fc80000000000 */
[----:B------:R-:W-:-:S08]  /*0870*/  FFMA R9, R11, R2, R9 ;  /* 0x000000020b097223 */ /* 0x000fd00000000009 */
[----:B------:R-:W-:Y:S05]  /*0880*/  @P0 BRA `(.L_x_21) ;  /* 0x0000000000100947 */ /* 0x000fea0003800000 */
[----:B------:R-:W-:-:S07]  /*0890*/  MOV R2, 0x8b0 ;  /* 0x000008b000027802 */ /* 0x000fce0000000f00 */
[----:B------:R-:W-:Y:S05]  /*08a0*/  CALL.REL.NOINC `($__internal_1_$__cuda_sm20_rcp_rn_f32_slowpath) ;  /* 0x0000004c00ac7944 */ /* 0x000fea0003c00000 */
[----:B------:R-:W-:Y:S01]  /*08b0*/  IMAD.MOV.U32 R11, RZ, RZ, R0 ;  /* 0x000000ffff0b7224 */ /* 0x000fe200078e0000 */
[----:B------:R-:W-:Y:S06]  /*08c0*/  BRA `(.L_x_22) ;  /* 0x0000000000107947 */ /* 0x000fec0003800000 */
.L_x_21:
[----:B------:R-:W0:Y:S02]  /*08d0*/  MUFU.RCP R11, R0 ;  /* 0x00000000000b7308 */ /* 0x000e240000001000 */
[----:B0-----:R-:W-:-:S04]  /*08e0*/  FFMA R2, R0, R11, -1 ;  /* 0xbf80000000027423 */ /* 0x001fc8000000000b */
[----:B------:R-:W-:-:S04]  /*08f0*/  FADD.FTZ R2, -R2, -RZ ;  /* 0x800000ff02027221 */ /* 0x000fc80000010100 */
[----:B------:R-:W-:-:S07]  /*0900*/  FFMA R11, R11, R2, R11 ;  /* 0x000000020b0b7223 */ /* 0x000fce000000000b */
.L_x_22:
[----:B------:R-:W-:Y:S05]  /*0910*/  BSYNC.RECONVERGENT B5 ;  /* 0x0000000000057941 */ /* 0x000fea0003800200 */
.L_x_20:
        /* <DEDUP_REMOVED lines=15> */
.L_x_24:
[----:B------:R-:W0:Y:S02]  /*0a10*/  MUFU.RCP R9, R0 ;  /* 0x0000000000097308 */ /* 0x000e240000001000 */
[----:B0-----:R-:W-:-:S04]  /*0a20*/  FFMA R2, R0, R9, -1 ;  /* 0xbf80000000027423 */ /* 0x001fc80000000009 */
[----:B------:R-:W-:-:S04]  /*0a30*/  FADD.FTZ R2, -R2, -RZ ;  /* 0x800000ff02027221 */ /* 0x000fc80000010100 */
[----:B------:R-:W-:-:S07]  /*0a40*/  FFMA R2, R9, R2, R9 ;  /* 0x0000000209027223 */ /* 0x000fce0000000009 */
.L_x_25:
[----:B------:R-:W-:Y:S05]  /*0a50*/  BSYNC.RECONVERGENT B5 ;  /* 0x0000000000057941 */ /* 0x000fea0003800200 */
.L_x_23:
[----:B------:R-:W-:-:S05]  /*0a60*/  IADD3 R9, PT, PT, R3, -0x80, RZ ;  /* 0xffffff8003097810 */ /* 0x000fca0007ffe0ff */
[----:B------:R-:W-:-:S06]  /*0a70*/  IMAD.WIDE.U32 R8, R9, 0x4, R6 ;  /* 0x0000000409087825 */ /* 0x000fcc00078e0006 */
[----:B------:R-:W2:Y:S01]  /*0a80*/  LDG.E.128.CONSTANT R8, desc[UR6][R8.64] ;  /* 0x0000000608087981 */ /* 0x000ea2000c1e9d00 */
[----:B------:R-:W-:Y:S01]  /*0a90*/  IADD3 R0, PT, PT, R16, -0x3, RZ ;  /* 0xfffffffd10007810 */ /* 0x000fe20007ffe0ff */
[----:B------:R-:W-:Y:S01]  /*0aa0*/  FFMA R12, R13, R2, R12 ;  /* 0x000000020d0c7223 */ /* 0x000fe2000000000c */
[----:B------:R-:W-:Y:S02]  /*0ab0*/  BSSY.RECONVERGENT B5, `(.L_x_26) ;  /* 0x0000011000057945 */ /* 0x000fe40003800200 */
[----:B------:R-:W-:Y:S01]  /*0ac0*/  I2FP.F32.U32 R0, R0 ;  /* 0x0000000000007245 */ /* 0x000fe20000201000 */
[----:B------:R-:W-:-:S04]  /*0ad0*/  FADD R15, R15, -R12 ;  /* 0x8000000c0f0f7221 */ /* 0x000fc80000000000 */
[----:B------:R-:W-:Y:S02]  /*0ae0*/  VIADD R17, R0, 0x1800000 ;  /* 0x0180000000117836 */ /* 0x000fe40000000000 */
[----:B------:R-:W-:-:S03]  /*0af0*/  FFMA R14, R13, R15, R14 ;  /* 0x0000000f0d0e7223 */ /* 0x000fc6000000000e */
[----:B------:R-:W-:-:S04]  /*0b00*/  LOP3.LUT R17, R17, 0x7f800000, RZ, 0xc0, !PT ;  /* 0x7f80000011117812 */ /* 0x000fc800078ec0ff */
[----:B------:R-:W-:Y:S01]  /*0b10*/  ISETP.GT.U32.AND P0, PT, R17, 0x1ffffff, PT ;  /* 0x01ffffff1100780c */ /* 0x000fe20003f04070 */
[----:B--2---:R-:W-:-:S12]  /*0b20*/  FADD R13, -R12, R8 ;  /* 0x000000080c0d7221 */ /* 0x004fd80000000100 */
[----:B------:R-:W-:Y:S05]  /*0b30*/  @P0 BRA `(.L_x_27) ;  /* 0x0000000000100947 */ /* 0x000fea0003800000 */
[----:B------:R-:W-:-:S07]  /*0b40*/  MOV R2, 0xb60 ;  /* 0x00000b6000027802 */ /* 0x000fce0000000f00 */
[----:B------:R-:W-:Y:S05]  /*0b50*/  CALL.REL.NOINC `($__internal_1_$__cuda_sm20_rcp_rn_f32_slowpath) ;  /* 0x0000004c00007944 */ /* 0x000fea0003c00000 */
[----:B------:R-:W-:Y:S01]  /*0b60*/  MOV R15, R0 ;  /* 0x00000000000f7202 */ /* 0x000fe20000000f00 */
[----:B------:R-:W-:Y:S06]  /*0b70*/  BRA `(.L_x_28) ;  /* 0x0000000000107947 */ /* 0x000fec0003800000 */
.L_x_27:
[----:B------:R-:W0:Y:S02]  /*0b80*/  MUFU.RCP R15, R0 ;  /* 0x00000000000f7308 */ /* 0x000e240000001000 */
[----:B0-----:R-:W-:-:S04]  /*0b90*/  FFMA R2, R0, R15, -1 ;  /* 0xbf80000000027423 */ /* 0x001fc8000000000f */
[----:B------:R-:W-:-:S04]  /*0ba0*/  FADD.FTZ R2, -R2, -RZ ;  /* 0x800000ff02027221 */ /* 0x000fc80000010100 */
[----:B------:R-:W-:-:S07]  /*0bb0*/  FFMA R15, R15, R2, R15 ;  /* 0x000000020f0f7223 */ /* 0x000fce000000000f */
.L_x_28:
[----:B------:R-:W-:Y:S05]  /*0bc0*/  BSYNC.RECONVERGENT B5 ;  /* 0x0000000000057941 */ /* 0x000fea0003800200 */
.L_x_26:
[----:B------:R-:W-:Y:S01]  /*0bd0*/  IADD3 R0, PT, PT, R16, -0x2, RZ ;  /* 0xfffffffe10007810 */ /* 0x000fe20007ffe0ff */
[----:B------:R-:W-:Y:S01]  /*0be0*/  FFMA R12, R13, R15, R12 ;  /* 0x0000000f0d0c7223 */ /* 0x000fe2000000000c */
[----:B------:R-:W-:Y:S02]  /*0bf0*/  BSSY.RECONVERGENT B5, `(.L_x_29) ;  /* 0x0000011000057945 */ /* 0x000fe40003800200 */
[----:B------:R-:W-:-:S05]  /*0c00*/  I2FP.F32.U32 R0, R0 ;  /* 0x0000000000007245 */ /* 0x000fca0000201000 */
[----:B------:R-:W-:-:S05]  /*0c10*/  VIADD R2, R0, 0x1800000 ;  /* 0x0180000000027836 */ /* 0x000fca0000000000 */
[----:B------:R-:W-:-:S04]  /*0c20*/  LOP3.LUT R2, R2, 0x7f800000, RZ, 0xc0, !PT ;  /* 0x7f80000002027812 */ /* 0x000fc800078ec0ff */
[----:B------:R-:W-:Y:S01]  /*0c30*/  ISETP.GT.U32.AND P0, PT, R2, 0x1ffffff, PT ;  /* 0x01ffffff0200780c */ /* 0x000fe20003f04070 */
[--C-:B------:R-:W-:Y:S01]  /*0c40*/  FADD R2, R8, -R12.reuse ;  /* 0x8000000c08027221 */ /* 0x100fe20000000000 */
[----:B------:R-:W-:-:S03]  /*0c50*/  FADD R8, R9, -R12 ;  /* 0x8000000c09087221 */ /* 0x000fc60000000000 */
[----:B------:R-:W-:-:S08]  /*0c60*/  FFMA R14, R13, R2, R14 ;  /* 0x000000020d0e7223 */ /* 0x000fd0000000000e */
[----:B------:R-:W-:Y:S05]  /*0c70*/  @P0 BRA `(.L_x_30) ;  /* 0x0000000000100947 */ /* 0x000fea0003800000 */
[----:B------:R-:W-:-:S07]  /*0c80*/  MOV R2, 0xca0 ;  /* 0x00000ca000027802 */ /* 0x000fce0000000f00 */
[----:B------:R-:W-:Y:S05]  /*0c90*/  CALL.REL.NOINC `($__internal_1_$__cuda_sm20_rcp_rn_f32_slowpath) ;  /* 0x0000004800b07944 */ /* 0x000fea0003c00000 */
[----:B------:R-:W-:Y:S01]  /*0ca0*/  MOV R13, R0 ;  /* 0x00000000000d7202 */ /* 0x000fe20000000f00 */
[----:B------:R-:W-:Y:S06]  /*0cb0*/  BRA `(.L_x_31) ;  /* 0x0000000000107947 */ /* 0x000fec0003800000 */
.L_x_30:
[----:B------:R-:W0:Y:S02]  /*0cc0*/  MUFU.RCP R13, R0 ;  /* 0x00000000000d7308 */ /* 0x000e240000001000 */
[----:B0-----:R-:W-:-:S04]  /*0cd0*/  FFMA R2, R0, R13, -1 ;  /* 0xbf80000000027423 */ /* 0x001fc8000000000d */
[----:B------:R-:W-:-:S04]  /*0ce0*/  FADD.FTZ R2, -R2, -RZ ;  /* 0x800000ff02027221 */ /* 0x000fc80000010100 */
[----:B------:R-:W-:-:S07]  /*0cf0*/  FFMA R13, R13, R2, R13 ;  /* 0x000000020d0d7223 */ /* 0x000fce000000000d */
.L_x_31:
[----:B------:R-:W-:Y:S05]  /*0d00*/  BSYNC.RECONVERGENT B5 ;  /* 0x0000000000057941 */ /* 0x000fea0003800200 */
.L_x_29:
[----:B------:R-:W-:Y:S01]  /*0d10*/  IADD3 R0, PT, PT, R16, -0x1, RZ ;  /* 0xffffffff10007810 */ /* 0x000fe20007ffe0ff */
[----:B------:R-:W-:Y:S01]  /*0d20*/  FFMA R12, R8, R13, R12 ;  /* 0x0000000d080c7223 */ /* 0x000fe2000000000c */
[----:B------:R-:W-:Y:S02]  /*0d30*/  BSSY.RECONVERGENT B5, `(.L_x_32) ;  /* 0x0000011000057945 */ /* 0x000fe40003800200 */
[----:B------:R-:W-:Y:S01]  /*0d40*/  I2FP.F32.U32 R0, R0 ;  /* 0x0000000000007245 */ /* 0x000fe20000201000 */
[--C-:B------:R-:W-:Y:S01]  /*0d50*/  FADD R13, R9, -R12.reuse ;  /* 0x8000000c090d7221 */ /* 0x100fe20000000000 */
[----:B------:R-:W-:-:S03]  /*0d60*/  FADD R9, R10, -R12 ;  /* 0x8000000c0a097221 */ /* 0x000fc60000000000 */
[----:B------:R-:W-:Y:S02]  /*0d70*/  VIADD R2, R0, 0x1800000 ;  /* 0x0180000000027836 */ /* 0x000fe40000000000 */
[----:B------:R-:W-:-:S03]  /*0d80*/  FFMA R14, R8, R13, R14 ;  /* 0x0000000d080e7223 */ /* 0x000fc6000000000e */
[----:B------:R-:W-:-:S04]  /*0d90*/  LOP3.LUT R2, R2, 0x7f800000, RZ, 0xc0, !PT ;  /* 0x7f80000002027812 */ /* 0x000fc800078ec0ff */
[----:B------:R-:W-:-:S13]  /*0da0*/  ISETP.GT.U32.AND P0, PT, R2, 0x1ffffff, PT ;  /* 0x01ffffff0200780c */ /* 0x000fda0003f04070 */
[----:B------:R-:W-:Y:S05]  /*0db0*/  @P0 BRA `(.L_x_33) ;  /* 0x0000000000100947 */ /* 0x000fea0003800000 */
[----:B------:R-:W-:-:S07]  /*0dc0*/  MOV R2, 0xde0 ;  /* 0x00000de000027802 */ /* 0x000fce0000000f00 */
[----:B------:R-:W-:Y:S05]  /*0dd0*/  CALL.REL.NOINC `($__internal_1_$__cuda_sm20_rcp_rn_f32_slowpath) ;  /* 0x0000004800607944 */ /* 0x000fea0003c00000 */
[----:B------:R-:W-:Y:S01]  /*0de0*/  MOV R8, R0 ;  /* 0x0000000000087202 */ /* 0x000fe20000000f00 */
[----:B------:R-:W-:Y:S06]  /*0df0*/  BRA `(.L_x_34) ;  /* 0x0000000000107947 */ /* 0x000fec0003800000 */
.L_x_33:
[----:B------:R-:W0:Y:S02]  /*0e00*/  MUFU.RCP R13, R0 ;  /* 0x00000000000d7308 */ /* 0x000e240000001000 */
[----:B0-----:R-:W-:-:S04]  /*0e10*/  FFMA R2, R0, R13, -1 ;  /* 0xbf80000000027423 */ /* 0x001fc8000000000d */
[----:B------:R-:W-:-:S04]  /*0e20*/  FADD.FTZ R2, -R2, -RZ ;  /* 0x800000ff02027221 */ /* 0x000fc80000010100 */
[----:B------:R-:W-:-:S07]  /*0e30*/  FFMA R8, R13, R2, R13 ;  /* 0x000000020d087223 */ /* 0x000fce000000000d */
.L_x_34:
[----:B------:R-:W-:Y:S05]  /*0e40*/  BSYNC.RECONVERGENT B5 ;  /* 0x0000000000057941 */ /* 0x000fea0003800200 */
.L_x_32:
[----:B------:R-:W-:Y:S01]  /*0e50*/  I2FP.F32.U32 R0, R16 ;  /* 0x0000001000007245 */ /* 0x000fe20000201000 */
[----:B------:R-:W-:Y:S01]  /*0e60*/  FFMA R8, R9, R8, R12 ;  /* 0x0000000809087223 */ /* 0x000fe2000000000c */
[----:B------:R-:W-:Y:S01]  /*0e70*/  BSSY.RECONVERGENT B5, `(.L_x_35) ;  /* 0x0000011000057945 */ /* 0x000fe20003800200 */
[----:B------:R-:W-:Y:S01]  /*0e80*/  VIADD R23, R16, 0x8 ;  /* 0x0000000810177836 */ /* 0x000fe20000000000 */
[----:B------:R-:W-:Y:S01]  /*0e90*/  IADD3 R2, PT, PT, R0, 0x1800000, RZ ;  /* 0x0180000000027810 */ /* 0x000fe20007ffe0ff */
[----:B------:R-:W-:-:S03]  /*0ea0*/  FADD R10, R10, -R8 ;  /* 0x800000080a0a7221 */ /* 0x000fc60000000000 */
[----:B------:R-:W-:Y:S01]  /*0eb0*/  LOP3.LUT R2, R2, 0x7f800000, RZ, 0xc0, !PT ;  /* 0x7f80000002027812 */ /* 0x000fe200078ec0ff */
[----:B------:R-:W-:Y:S01]  /*0ec0*/  FFMA R10, R9, R10, R14 ;  /* 0x0000000a090a7223 */ /* 0x000fe2000000000e */
[----:B------:R-:W-:Y:S02]  /*0ed0*/  FADD R9, R11, -R8 ;  /* 0x800000080b097221 */ /* 0x000fe40000000000 */
[----:B------:R-:W-:-:S13]  /*0ee0*/  ISETP.GT.U32.AND P0, PT, R2, 0x1ffffff, PT ;  /* 0x01ffffff0200780c */ /* 0x000fda0003f04070 */
[----:B------:R-:W-:Y:S05]  /*0ef0*/  @P0 BRA `(.L_x_36) ;  /* 0x0000000000100947 */ /* 0x000fea0003800000 */
[----:B------:R-:W-:-:S07]  /*0f00*/  MOV R2, 0xf20 ;  /* 0x00000f2000027802 */ /* 0x000fce0000000f00 */
[----:B------:R-:W-:Y:S05]  /*0f10*/  CALL.REL.NOINC `($__internal_1_$__cuda_sm20_rcp_rn_f32_slowpath) ;  /* 0x0000004800107944 */ /* 0x000fea0003c00000 */
[----:B------:R-:W-:Y:S01]  /*0f20*/  MOV R2, R0 ;  /* 0x0000000000027202 */ /* 0x000fe20000000f00 */
[----:B------:R-:W-:Y:S06]  /*0f30*/  BRA `(.L_x_37) ;  /* 0x0000000000107947 */ /* 0x000fec0003800000 */
.L_x_36:
[----:B------:R-:W0:Y:S02]  /*0f40*/  MUFU.RCP R13, R0 ;  /* 0x00000000000d7308 */ /* 0x000e240000001000 */
[----:B0-----:R-:W-:-:S04]  /*0f50*/  FFMA R2, R0, R13, -1 ;  /* 0xbf80000000027423 */ /* 0x001fc8000000000d */
[----:B------:R-:W-:-:S04]  /*0f60*/  FADD.FTZ R2, -R2, -RZ ;  /* 0x800000ff02027221 */ /* 0x000fc80000010100 */
[----:B------:R-:W-:-:S07]  /*0f70*/  FFMA R2, R13, R2, R13 ;  /* 0x000000020d027223 */ /* 0x000fce000000000d */
.L_x_37:
[----:B------:R-:W-:Y:S05]  /*0f80*/  BSYNC.RECONVERGENT B5 ;  /* 0x0000000000057941 */ /* 0x000fea0003800200 */
.L_x_35:
[----:B------:R-:W-:-:S06]  /*0f90*/  IMAD.WIDE.U32 R12, R3, 0x4, R6 ;  /* 0x00000004030c7825 */ /* 0x000fcc00078e0006 */
[----:B------:R-:W2:Y:S01]  /*0fa0*/  LDG.E.128.CONSTANT R12, desc[UR6][R12.64] ;  /* 0x000000060c0c7981 */ /* 0x000ea2000c1e9d00 */
[----:B------:R-:W-:Y:S01]  /*0fb0*/  IADD3 R0, PT, PT, R16, 0x1, RZ ;  /* 0x0000000110007810 */ /* 0x000fe20007ffe0ff */
[----:B------:R-:W-:Y:S01]  /*0fc0*/  FFMA R8, R9, R2, R8 ;  /* 0x0000000209087223 */ /* 0x000fe20000000008 */
[----:B------:R-:W-:Y:S01]  /*0fd0*/  BSSY.RECONVERGENT B5, `(.L_x_38) ;  /* 0x0000012000057945 */ /* 0x000fe20003800200 */
[----:B------:R-:W-:Y:S02]  /*0fe0*/  IADD3 R21, PT, PT, R3, 0x80, RZ ;  /* 0x0000008003157810 */ /* 0x000fe40007ffe0ff */
        /* <DEDUP_REMOVED lines=12> */
.L_x_39:
[----:B------:R-:W0:Y:S02]  /*10b0*/  MUFU.RCP R11, R0 ;  /* 0x00000000000b7308 */ /* 0x000e240000001000 */
[----:B0-----:R-:W-:-:S04]  /*10c0*/  FFMA R0, R0, R11, -1 ;  /* 0xbf80000000007423 */ /* 0x001fc8000000000b */
[----:B------:R-:W-:-:S04]  /*10d0*/  FADD.FTZ R0, -R0, -RZ ;  /* 0x800000ff00007221 */ /* 0x000fc80000010100 */
[----:B------:R-:W-:-:S07]  /*10e0*/  FFMA R11, R11, R0, R11 ;  /* 0x000000000b0b7223 */ /* 0x000fce000000000b */
.L_x_40:
[----:B------:R-:W-:Y:S05]  /*10f0*/  BSYNC.RECONVERGENT B5 ;  /* 0x0000000000057941 */ /* 0x000fea0003800200 */
.L_x_38:
[----:B------:R-:W-:Y:S02]  /*1100*/  VIADD R0, R16, 0x2 ;  /* 0x0000000210007836 */ /* 0x000fe40000000000 */
        /* <DEDUP_REMOVED lines=14> */
.L_x_42:
[----:B------:R-:W0:Y:S02]  /*11f0*/  MUFU.RCP R9, R0 ;  /* 0x0000000000097308 */ /* 0x000e240000001000 */
[----:B0-----:R-:W-:-:S04]  /*1200*/  FFMA R2, R0, R9, -1 ;  /* 0xbf80000000027423 */ /* 0x001fc80000000009 */
[----:B------:R-:W-:-:S04]  /*1210*/  FADD.FTZ R2, -R2, -RZ ;  /* 0x800000ff02027221 */ /* 0x000fc80000010100 */
[----:B------:R-:W-:-:S07]  /*1220*/  FFMA R9, R9, R2, R9 ;  /* 0x0000000209097223 */ /* 0x000fce0000000009 */
.L_x_43:
[----:B------:R-:W-:Y:S05]  /*1230*/  BSYNC.RECONVERGENT B5 ;  /* 0x0000000000057941 */ /* 0x000fea0003800200 */
.L_x_41:
[----:B------:R-:W-:Y:S02]  /*1240*/  VIADD R0, R16, 0x3 ;  /* 0x0000000310007836 */ /* 0x000fe40000000000 */
[----:B------:R-:W-:Y:S01]  /*1250*/  FFMA R8, R11, R9, R8 ;  /* 0x000000090b087223 */ /* 0x000fe20000000008 */
[----:B------:R-:W-:Y:S02]  /*1260*/  BSSY.RECONVERGENT B5, `(.L_x_44) ;  /* 0x0000011000057945 */ /* 0x000fe40003800200 */
[----:B------:R-:W-:-:S04]  /*1270*/  I2FP.F32.U32 R0, R0 ;  /* 0x0000000000007245 */ /* 0x000fc80000201000 */
[----:B------:R-:W-:-:S04]  /*1280*/  IADD3 R2, PT, PT, R0, 0x1800000, RZ ;  /* 0x0180000000027810 */ /* 0x000fc80007ffe0ff */
        /* <DEDUP_REMOVED lines=10> */
.L_x_45:
[----:B------:R-:W0:Y:S02]  /*1330*/  MUFU.RCP R9, R0 ;  /* 0x0000000000097308 */ /* 0x000e240000001000 */
[----:B0-----:R-:W-:-:S04]  /*1340*/  FFMA R2, R0, R9, -1 ;  /* 0xbf80000000027423 */ /* 0x001fc80000000009 */
[----:B------:R-:W-:-:S04]  /*1350*/  FADD.FTZ R2, -R2, -RZ ;  /* 0x800000ff02027221 */ /* 0x000fc80000010100 */
[----:B------:R-:W-:-:S07]  /*1360*/  FFMA R12, R9, R2, R9 ;  /* 0x00000002090c7223 */ /* 0x000fce0000000009 */
.L_x_46:
[----:B------:R-:W-:Y:S05]  /*1370*/  BSYNC.RECONVERGENT B5 ;  /* 0x0000000000057941 */ /* 0x000fea0003800200 */
.L_x_44:
        /* <DEDUP_REMOVED lines=13> */
[----:B------:R-:W-:Y:S05]  /*1450*/  BRA `(.L_x_49) ;  /* 0x0000000000107947 */ /* 0x000fea0003800000 */
.L_x_48:
[----:B------:R-:W0:Y:S02]  /*1460*/  MUFU.RCP R9, R0 ;  /* 0x0000000000097308 */ /* 0x000e240000001000 */
[----:B0-----:R-:W-:-:S04]  /*1470*/  FFMA R2, R0, R9, -1 ;  /* 0xbf80000000027423 */ /* 0x001fc80000000009 */
[----:B------:R-:W-:-:S04]  /*1480*/  FADD.FTZ R2, -R2, -RZ ;  /* 0x800000ff02027221 */ /* 0x000fc80000010100 */
[----:B------:R-:W-:-:S07]  /*1490*/  FFMA R0, R9, R2, R9 ;  /* 0x0000000209007223 */ /* 0x000fce0000000009 */
.L_x_49:
[----:B------:R-:W-:Y:S05]  /*14a0*/  BSYNC.RECONVERGENT B5 ;  /* 0x0000000000057941 */ /* 0x000fea0003800200 */
.L_x_47:
[----:B------:R-:W-:-:S06]  /*14b0*/  IMAD.WIDE.U32 R8, R21, 0x4, R6 ;  /* 0x0000000415087825 */ /* 0x000fcc00078e0006 */
[----:B------:R-:W2:Y:S01]  /*14c0*/  LDG.E.128.CONSTANT R8, desc[UR6][R8.64] ;  /* 0x0000000608087981 */ /* 0x000ea2000c1e9d00 */
[----:B------:R-:W-:Y:S01]  /*14d0*/  IADD3 R2, PT, PT, R16, 0x5, RZ ;  /* 0x0000000510027810 */ /* 0x000fe20007ffe0ff */
        /* <DEDUP_REMOVED lines=10> */
[----:B------:R-:W-:Y:S02]  /*1580*/  MOV R0, R2 ;  /* 0x0000000200007202 */ /* 0x000fe40000000f00 */
[----:B------:R-:W-:-:S07]  /*1590*/  MOV R2, 0x15b0 ;  /* 0x000015b000027802 */ /* 0x000fce0000000f00 */
[----:B------:R-:W-:Y:S05]  /*15a0*/  CALL.REL.NOINC `($__internal_1_$__cuda_sm20_rcp_rn_f32_slowpath) ;  /* 0x00000040006c7944 */ /* 0x000fea0003c00000 */
[----:B------:R-:W-:Y:S01]  /*15b0*/  MOV R15, R0 ;  /* 0x00000000000f7202 */ /* 0x000fe20000000f00 */
[----:B------:R-:W-:Y:S06]  /*15c0*/  BRA `(.L_x_52) ;  /* 0x0000000000107947 */ /* 0x000fec0003800000 */
.L_x_51:
[----:B------:R-:W0:Y:S02]  /*15d0*/  MUFU.RCP R15, R2 ;  /* 0x00000002000f7308 */ /* 0x000e240000001000 */
[----:B0-----:R-:W-:-:S04]  /*15e0*/  FFMA R0, R2, R15, -1 ;  /* 0xbf80000002007423 */ /* 0x001fc8000000000f */
[----:B------:R-:W-:-:S04]  /*15f0*/  FADD.FTZ R0, -R0, -RZ ;  /* 0x800000ff00007221 */ /* 0x000fc80000010100 */
[----:B------:R-:W-:-:S07]  /*1600*/  FFMA R15, R15, R0, R15 ;  /* 0x000000000f0f7223 */ /* 0x000fce000000000f */
.L_x_52:
[----:B------:R-:W-:Y:S05]  /*1610*/  BSYNC.RECONVERGENT B5 ;  /* 0x0000000000057941 */ /* 0x000fea0003800200 */
.L_x_50:
        /* <DEDUP_REMOVED lines=15> */
.L_x_54:
[----:B------:R-:W0:Y:S02]  /*1710*/  MUFU.RCP R13, R0 ;  /* 0x00000000000d7308 */ /* 0x000e240000001000 */
[----:B0-----:R-:W-:-:S04]  /*1720*/  FFMA R2, R0, R13, -1 ;  /* 0xbf80000000027423 */ /* 0x001fc8000000000d */
[----:B------:R-:W-:-:S04]  /*1730*/  FADD.FTZ R2, -R2, -RZ ;  /* 0x800000ff02027221 */ /* 0x000fc80000010100 */
[----:B------:R-:W-:-:S07]  /*1740*/  FFMA R13, R13, R2, R13 ;  /* 0x000000020d0d7223 */ /* 0x000fce000000000d */
.L_x_55:
[----:B------:R-:W-:Y:S05]  /*1750*/  BSYNC.RECONVERGENT B5 ;  /* 0x0000000000057941 */ /* 0x000fea0003800200 */
.L_x_53:
        /* <DEDUP_REMOVED lines=15> */
.L_x_57:
[----:B------:R-:W0:Y:S02]  /*1850*/  MUFU.RCP R13, R0 ;  /* 0x00000000000d7308 */ /* 0x000e240000001000 */
[----:B0-----:R-:W-:-:S04]  /*1860*/  FFMA R2, R0, R13, -1 ;  /* 0xbf80000000027423 */ /* 0x001fc8000000000d */
[----:B------:R-:W-:-:S04]  /*1870*/  FADD.FTZ R2, -R2, -RZ ;  /* 0x800000ff02027221 */ /* 0x000fc80000010100 */
[----:B------:R-:W-:-:S07]  /*1880*/  FFMA R8, R13, R2, R13 ;  /* 0x000000020d087223 */ /* 0x000fce000000000d */
.L_x_58:
[----:B------:R-:W-:Y:S05]  /*1890*/  BSYNC.RECONVERGENT B5 ;  /* 0x0000000000057941 */ /* 0x000fea0003800200 */
.L_x_56:
[----:B------:R-:W-:Y:S01]  /*18a0*/  I2FP.F32.U32 R0, R23 ;  /* 0x0000001700007245 */ /* 0x000fe20000201000 */
[----:B------:R-:W-:Y:S01]  /*18b0*/  FFMA R8, R9, R8, R12 ;  /* 0x0000000809087223 */ /* 0x000fe2000000000c */
[----:B------:R-:W-:Y:S03]  /*18c0*/  BSSY.RECONVERGENT B5, `(.L_x_59) ;  /* 0x0000010000057945 */ /* 0x000fe60003800200 */
        /* <DEDUP_REMOVED lines=11> */
.L_x_60:
[----:B------:R-:W0:Y:S02]  /*1980*/  MUFU.RCP R9, R0 ;  /* 0x0000000000097308 */ /* 0x000e240000001000 */
[----:B0-----:R-:W-:-:S04]  /*1990*/  FFMA R2, R0, R9, -1 ;  /* 0xbf80000000027423 */ /* 0x001fc80000000009 */
[----:B------:R-:W-:-:S04]  /*19a0*/  FADD.FTZ R2, -R2, -RZ ;  /* 0x800000ff02027221 */ /* 0x000fc80000010100 */
[----:B------:R-:W-:-:S07]  /*19b0*/  FFMA R9, R9, R2, R9 ;  /* 0x0000000209097223 */ /* 0x000fce0000000009 */
.L_x_61:
[----:B------:R-:W-:Y:S05]  /*19c0*/  BSYNC.RECONVERGENT B5 ;  /* 0x0000000000057941 */ /* 0x000fea0003800200 */
.L_x_59:
[----:B------:R-:W-:Y:S01]  /*19d0*/  IADD3 R22, PT, PT, R22, 0x4, RZ ;  /* 0x0000000416167810 */ /* 0x000fe20007ffe0ff */
[----:B------:R-:W-:Y:S01]  /*19e0*/  FFMA R8, R10, R9, R8 ;  /* 0x000000090a087223 */ /* 0x000fe20000000008 */
[----:B------:R-:W-:Y:S01]  /*19f0*/  VIADD R3, R3, 0x200 ;  /* 0x0000020003037836 */ /* 0x000fe20000000000 */
[----:B------:R-:W-:Y:S02]  /*1a00*/  IADD3 R16, PT, PT, R16, 0x10, RZ ;  /* 0x0000001010107810 */ /* 0x000fe40007ffe0ff */
[----:B------:R-:W-:Y:S01]  /*1a10*/  ISETP.NE.AND P0, PT, R22, RZ, PT ;  /* 0x000000ff1600720c */ /* 0x000fe20003f05270 */
[----:B------:R-:W-:-:S04]  /*1a20*/  FADD R11, R11, -R8 ;  /* 0x800000080b0b7221 */ /* 0x000fc80000000000 */
[----:B------:R-:W-:-:S08]  /*1a30*/  FFMA R10, R10, R11, R14 ;  /* 0x0000000b0a0a7223 */ /* 0x000fd0000000000e */
[----:B------:R-:W-:Y:S05]  /*1a40*/  @P0 BRA `(.L_x_62) ;  /* 0xffffffe800c40947 */ /* 0x000fea000383ffff */
[----:B------:R-:W-:Y:S05]  /*1a50*/  BSYNC.RECONVERGENT B1 ;  /* 0x0000000000017941 */ /* 0x000fea0003800200 */
.L_x_13:
[----:B------:R-:W-:Y:S01]  /*1a60*/  IADD3 R16, PT, PT, R16, -0x8, RZ ;  /* 0xfffffff810107810 */ /* 0x000fe20007ffe0ff */
[----:B------:R-:W-:-:S03]  /*1a70*/  VIADD R9, R3, 0xffffff00 ;  /* 0xffffff0003097836 */ /* 0x000fc60000000000 */
[----:B------:R-:W-:-:S07]  /*1a80*/  MOV R3, R16 ;  /* 0x0000001000037202 */ /* 0x000fce0000000f00 */
.L_x_12:
[----:B------:R-:W-:Y:S05]  /*1a90*/  BSYNC.RECONVERGENT B2 ;  /* 0x0000000000027941 */ /* 0x000fea0003800200 */
.L_x_11:
[----:B------:R-:W-:-:S13]  /*1aa0*/  ISETP.NE.AND P0, PT, R28, RZ, PT ;  /* 0x000000ff1c00720c */ /* 0x000fda0003f05270 */
[----:B------:R-:W-:Y:S05]  /*1ab0*/  @!P0 BRA `(.L_x_10) ;  /* 0x0000000c00fc8947 */ /* 0x000fea0003800000 */
[----:B------:R-:W-:-:S06]  /*1ac0*/  IMAD.WIDE.U32 R12, R9, 0x4, R6 ;  /* 0x00000004090c7825 */ /* 0x000fcc00078e0006 */
[----:B------:R-:W2:Y:S01]  /*1ad0*/  LDG.E.128.CONSTANT R12, desc[UR6][R12.64] ;  /* 0x000000060c0c7981 */ /* 0x000ea2000c1e9d00 */
[----:B------:R-:W-:Y:S01]  /*1ae0*/  IADD3 R0, PT, PT, R3, 0x1, RZ ;  /* 0x0000000103007810 */ /* 0x000fe20007ffe0ff */
[----:B------:R-:W-:Y:S01]  /*1af0*/  BSSY.RECONVERGENT B1, `(.L_x_63) ;  /* 0x0000011000017945 */ /* 0x000fe20003800200 */
[----:B------:R-:W-:Y:S02]  /*1b00*/  ISETP.NE.AND P3, PT, R28, 0x1, PT ;  /* 0x000000011c00780c */ /* 0x000fe40003f65270 */
[----:B------:R-:W-:-:S05]  /*1b10*/  I2FP.F32.U32 R19, R0 ;  /* 0x0000000000137245 */ /* 0x000fca0000201000 */
[----:B------:R-:W-:-:S05]  /*1b20*/  VIADD R0, R19, 0x1800000 ;  /* 0x0180000013007836 */ /* 0x000fca0000000000 */
        /* <DEDUP_REMOVED lines=9> */
.L_x_64:
[----:B------:R-:W0:Y:S02]  /*1bc0*/  MUFU.RCP R2, R19 ;  /* 0x0000001300027308 */ /* 0x000e240000001000 */
[----:B0-----:R-:W-:-:S04]  /*1bd0*/  FFMA R0, R19, R2, -1 ;  /* 0xbf80000013007423 */ /* 0x001fc80000000002 */
[----:B------:R-:W-:-:S04]  /*1be0*/  FADD.FTZ R17, -R0, -RZ ;  /* 0x800000ff00117221 */ /* 0x000fc80000010100 */
[----:B------:R-:W-:-:S07]  /*1bf0*/  FFMA R2, R2, R17, R2 ;  /* 0x0000001102027223 */ /* 0x000fce0000000002 */
.L_x_65:
[----:B------:R-:W-:Y:S05]  /*1c00*/  BSYNC.RECONVERGENT B1 ;  /* 0x0000000000017941 */ /* 0x000fea0003800200 */
.L_x_63:
        /* <DEDUP_REMOVED lines=15> */
.L_x_67:
[----:B------:R-:W0:Y:S02]  /*1d00*/  MUFU.RCP R11, R0 ;  /* 0x00000000000b7308 */ /* 0x000e240000001000 */
[----:B0-----:R-:W-:-:S04]  /*1d10*/  FFMA R2, R0, R11, -1 ;  /* 0xbf80000000027423 */ /* 0x001fc8000000000b */
[----:B------:R-:W-:-:S04]  /*1d20*/  FADD.FTZ R2, -R2, -RZ ;  /* 0x800000ff02027221 */ /* 0x000fc80000010100 */
[----:B------:R-:W-:-:S07]  /*1d30*/  FFMA R11, R11, R2, R11 ;  /* 0x000000020b0b7223 */ /* 0x000fce000000000b */
.L_x_68:
[----:B------:R-:W-:Y:S05]  /*1d40*/  BSYNC.RECONVERGENT B1 ;  /* 0x0000000000017941 */ /* 0x000fea0003800200 */
.L_x_66:
        /* <DEDUP_REMOVED lines=15> */
.L_x_70:
[----:B------:R-:W0:Y:S02]  /*1e40*/  MUFU.RCP R13, R0 ;  /* 0x00000000000d7308 */ /* 0x000e240000001000 */
[----:B0-----:R-:W-:-:S04]  /*1e50*/  FFMA R2, R0, R13, -1 ;  /* 0xbf80000000027423 */ /* 0x001fc8000000000d */
[----:B------:R-:W-:-:S04]  /*1e60*/  FADD.FTZ R2, -R2, -RZ ;  /* 0x800000ff02027221 */ /* 0x000fc80000010100 */
[----:B------:R-:W-:-:S07]  /*1e70*/  FFMA R2, R13, R2, R13 ;  /* 0x000000020d027223 */ /* 0x000fce000000000d */
.L_x_71:
[----:B------:R-:W-:Y:S05]  /*1e80*/  BSYNC.RECONVERGENT B1 ;  /* 0x0000000000017941 */ /* 0x000fea0003800200 */
.L_x_69:
[----:B------:R-:W-:Y:S02]  /*1e90*/  VIADD R16, R3, 0x4 ;  /* 0x0000000403107836 */ /* 0x000fe40000000000 */
[----:B------:R-:W-:Y:S01]  /*1ea0*/  FFMA R8, R11, R2, R8 ;  /* 0x000000020b087223 */ /* 0x000fe20000000008 */
[----:B------:R-:W-:Y:S02]  /*1eb0*/  BSSY.RECONVERGENT B1, `(.L_x_72) ;  /* 0x0000011000017945 */ /* 0x000fe40003800200 */
[----:B------:R-:W-:Y:S01]  /*1ec0*/  I2FP.F32.U32 R0, R16 ;  /* 0x0000001000007245 */ /* 0x000fe20000201000 */
[----:B------:R-:W-:-:S03]  /*1ed0*/  FADD R14, R14, -R8 ;  /* 0x800000080e0e7221 */ /* 0x000fc60000000000 */
[----:B------:R-:W-:Y:S01]  /*1ee0*/  IADD3 R10, PT, PT, R0, 0x1800000, RZ ;  /* 0x01800000000a7810 */ /* 0x000fe20007ffe0ff */
[----:B------:R-:W-:-:S03]  /*1ef0*/  FFMA R11, R11, R14, R12 ;  /* 0x0000000e0b0b7223 */ /* 0x000fc6000000000c */
[----:B------:R-:W-:-:S04]  /*1f00*/  LOP3.LUT R10, R10, 0x7f800000, RZ, 0xc0, !PT ;  /* 0x7f8000000a0a7812 */ /* 0x000fc800078ec0ff */
[----:B------:R-:W-:Y:S01]  /*1f10*/  ISETP.GT.U32.AND P0, PT, R10, 0x1ffffff, PT ;  /* 0x01ffffff0a00780c */ /* 0x000fe20003f04070 */
[----:B------:R-:W-:-:S12]  /*1f20*/  FADD R10, R15, -R8 ;  /* 0x800000080f0a7221 */ /* 0x000fd80000000000 */
[----:B------:R-:W-:Y:S05]  /*1f30*/  @P0 BRA `(.L_x_73) ;  /* 0x0000000000100947 */ /* 0x000fea0003800000 */
[----:B------:R-:W-:-:S07]  /*1f40*/  MOV R2, 0x1f60 ;  /* 0x00001f6000027802 */ /* 0x000fce0000000f00 */
[----:B------:R-:W-:Y:S05]  /*1f50*/  CALL.REL.NOINC `($__internal_1_$__cuda_sm20_rcp_rn_f32_slowpath) ;  /* 0x0000003800007944 */ /* 0x000fea0003c00000 */
[----:B------:R-:W-:Y:S01]  /*1f60*/  MOV R13, R0 ;  /* 0x00000000000d7202 */ /* 0x000fe20000000f00 */
[----:B------:R-:W-:Y:S06]  /*1f70*/  BRA `(.L_x_74) ;  /* 0x0000000000107947 */ /* 0x000fec0003800000 */
.L_x_73:
[----:B------:R-:W0:Y:S02]  /*1f80*/  MUFU.RCP R13, R0 ;  /* 0x00000000000d7308 */ /* 0x000e240000001000 */
[----:B0-----:R-:W-:-:S04]  /*1f90*/  FFMA R2, R0, R13, -1 ;  /* 0xbf80000000027423 */ /* 0x001fc8000000000d */
[----:B------:R-:W-:-:S04]  /*1fa0*/  FADD.FTZ R2, -R2, -RZ ;  /* 0x800000ff02027221 */ /* 0x000fc80000010100 */
[----:B------:R-:W-:-:S07]  /*1fb0*/  FFMA R13, R13, R2, R13 ;  /* 0x000000020d0d7223 */ /* 0x000fce000000000d */
.L_x_74:
[----:B------:R-:W-:Y:S05]  /*1fc0*/  BSYNC.RECONVERGENT B1 ;  /* 0x0000000000017941 */ /* 0x000fea0003800200 */
.L_x_72:
[----:B------:R-:W-:-:S04]  /*1fd0*/  FFMA R8, R10, R13, R8 ;  /* 0x0000000d0a087223 */ /* 0x000fc80000000008 */
[----:B------:R-:W-:-:S04]  /*1fe0*/  FADD R0, R15, -R8 ;  /* 0x800000080f007221 */ /* 0x000fc80000000000 */
[----:B------:R-:W-:Y:S01]  /*1ff0*/  FFMA R10, R10, R0, R11 ;  /* 0x000000000a0a7223 */ /* 0x000fe2000000000b */
[----:B------:R-:W-:Y:S06]  /*2000*/  @!P3 BRA `(.L_x_10) ;  /* 0x0000000800a8b947 */ /* 0x000fec0003800000 */
[----:B------:R-:W-:-:S04]  /*2010*/  VIADD R13, R9, 0x80 ;  /* 0x00000080090d7836 */ /* 0x000fc80000000000 */
[----:B------:R-:W-:-:S06]  /*2020*/  IMAD.WIDE.U32 R12, R13, 0x4, R6 ;  /* 0x000000040d0c7825 */ /* 0x000fcc00078e0006 */
[----:B------:R-:W2:Y:S01]  /*2030*/  LDG.E.128.CONSTANT R12, desc[UR6][R12.64] ;  /* 0x000000060c0c7981 */ /* 0x000ea2000c1e9d00 */
[----:B------:R-:W-:Y:S01]  /*2040*/  IADD3 R0, PT, PT, R3, 0x5, RZ ;  /* 0x0000000503007810 */ /* 0x000fe20007ffe0ff */
[----:B------:R-:W-:Y:S01]  /*2050*/  BSSY.RECONVERGENT B1, `(.L_x_75) ;  /* 0x0000011000017945 */ /* 0x000fe20003800200 */
[----:B------:R-:W-:Y:S02]  /*2060*/  ISETP.NE.AND P3, PT, R28, 0x2, PT ;  /* 0x000000021c00780c */ /* 0x000fe40003f65270 */
[----:B------:R-:W-:-:S04]  /*2070*/  I2FP.F32.U32 R19, R0 ;  /* 0x0000000000137245 */ /* 0x000fc80000201000 */
[----:B------:R-:W-:-:S04]  /*2080*/  IADD3 R0, PT, PT, R19, 0x1800000, RZ ;  /* 0x0180000013007810 */ /* 0x000fc80007ffe0ff */
[----:B------:R-:W-:-:S04]  /*2090*/  LOP3.LUT R0, R0, 0x7f800000, RZ, 0xc0, !PT ;  /* 0x7f80000000007812 */ /* 0x000fc800078ec0ff */
[----:B------:R-:W-:Y:S01]  /*20a0*/  ISETP.GT.U32.AND P0, PT, R0, 0x1ffffff, PT ;  /* 0x01ffffff0000780c */ /* 0x000fe20003f04070 */
[----:B--2---:R-:W-:-:S12]  /*20b0*/  FADD R11, -R8, R12 ;  /* 0x0000000c080b7221 */ /* 0x004fd80000000100 */
[----:B------:R-:W-:Y:S05]  /*20c0*/  @P0 BRA `(.L_x_76) ;  /* 0x0000000000140947 */ /* 0x000fea0003800000 */
[----:B------:R-:W-:Y:S01]  /*20d0*/  IMAD.MOV.U32 R0, RZ, RZ, R19 ;  /* 0x000000ffff007224 */ /* 0x000fe200078e0013 */
[----:B------:R-:W-:-:S07]  /*20e0*/  MOV R2, 0x2100 ;  /* 0x0000210000027802 */ /* 0x000fce0000000f00 */
[----:B------:R-:W-:Y:S05]  /*20f0*/  CALL.REL.NOINC `($__internal_1_$__cuda_sm20_rcp_rn_f32_slowpath) ;  /* 0x0000003400987944 */ /* 0x000fea0003c00000 */
[----:B------:R-:W-:Y:S01]  /*2100*/  MOV R2, R0 ;  /* 0x0000000000027202 */ /* 0x000fe20000000f00 */
[----:B------:R-:W-:Y:S06]  /*2110*/  BRA `(.L_x_77) ;  /* 0x0000000000107947 */ /* 0x000fec0003800000 */
.L_x_76:
[----:B------:R-:W0:Y:S02]  /*2120*/  MUFU.RCP R2, R19 ;  /* 0x0000001300027308 */ /* 0x000e240000001000 */
[----:B0-----:R-:W-:-:S04]  /*2130*/  FFMA R0, R19, R2, -1 ;  /* 0xbf80000013007423 */ /* 0x001fc80000000002 */
[----:B------:R-:W-:-:S04]  /*2140*/  FADD.FTZ R17, -R0, -RZ ;  /* 0x800000ff00117221 */ /* 0x000fc80000010100 */
[----:B------:R-:W-:-:S07]  /*2150*/  FFMA R2, R2, R17, R2 ;  /* 0x0000001102027223 */ /* 0x000fce0000000002 */
.L_x_77:
[----:B------:R-:W-:Y:S05]  /*2160*/  BSYNC.RECONVERGENT B1 ;  /* 0x0000000000017941 */ /* 0x000fea0003800200 */
.L_x_75:
[----:B------:R-:W-:Y:S01]  /*2170*/  IADD3 R0, PT, PT, R3, 0x6, RZ ;  /* 0x0000000603007810 */ /* 0x000fe20007ffe0ff */
        /* <DEDUP_REMOVED lines=14> */
.L_x_79:
[----:B------:R-:W0:Y:S02]  /*2260*/  MUFU.RCP R11, R0 ;  /* 0x00000000000b7308 */ /* 0x000e240000001000 */
[----:B0-----:R-:W-:-:S04]  /*2270*/  FFMA R2, R0, R11, -1 ;  /* 0xbf80000000027423 */ /* 0x001fc8000000000b */
[----:B------:R-:W-:-:S04]  /*2280*/  FADD.FTZ R2, -R2, -RZ ;  /* 0x800000ff02027221 */ /* 0x000fc80000010100 */
[----:B------:R-:W-:-:S07]  /*2290*/  FFMA R11, R11, R2, R11 ;  /* 0x000000020b0b7223 */ /* 0x000fce000000000b */
.L_x_80:
[----:B------:R-:W-:Y:S05]  /*22a0*/  BSYNC.RECONVERGENT B1 ;  /* 0x0000000000017941 */ /* 0x000fea0003800200 */
.L_x_78:
        /* <DEDUP_REMOVED lines=15> */
.L_x_82:
[----:B------:R-:W0:Y:S02]  /*23a0*/  MUFU.RCP R13, R0 ;  /* 0x00000000000d7308 */ /* 0x000e240000001000 */
[----:B0-----:R-:W-:-:S04]  /*23b0*/  FFMA R2, R0, R13, -1 ;  /* 0xbf80000000027423 */ /* 0x001fc8000000000d */
[----:B------:R-:W-:-:S04]  /*23c0*/  FADD.FTZ R2, -R2, -RZ ;  /* 0x800000ff02027221 */ /* 0x000fc80000010100 */
[----:B------:R-:W-:-:S07]  /*23d0*/  FFMA R2, R13, R2, R13 ;  /* 0x000000020d027223 */ /* 0x000fce000000000d */
.L_x_83:
[----:B------:R-:W-:Y:S05]  /*23e0*/  BSYNC.RECONVERGENT B1 ;  /* 0x0000000000017941 */ /* 0x000fea0003800200 */
.L_x_81:
        /* <DEDUP_REMOVED lines=15> */
.L_x_85:
[----:B------:R-:W0:Y:S02]  /*24e0*/  MUFU.RCP R13, R0 ;  /* 0x00000000000d7308 */ /* 0x000e240000001000 */
[----:B0-----:R-:W-:-:S04]  /*24f0*/  FFMA R2, R0, R13, -1 ;  /* 0xbf80000000027423 */ /* 0x001fc8000000000d */
[----:B------:R-:W-:-:S04]  /*2500*/  FADD.FTZ R2, -R2, -RZ ;  /* 0x800000ff02027221 */ /* 0x000fc80000010100 */
[----:B------:R-:W-:-:S07]  /*2510*/  FFMA R13, R13, R2, R13 ;  /* 0x000000020d0d7223 */ /* 0x000fce000000000d */
.L_x_86:
[----:B------:R-:W-:Y:S05]  /*2520*/  BSYNC.RECONVERGENT B1 ;  /* 0x0000000000017941 */ /* 0x000fea0003800200 */
.L_x_84:
[----:B------:R-:W-:-:S04]  /*2530*/  FFMA R8, R10, R13, R8 ;  /* 0x0000000d0a087223 */ /* 0x000fc80000000008 */
[----:B------:R-:W-:-:S04]  /*2540*/  FADD R0, R15, -R8 ;  /* 0x800000080f007221 */ /* 0x000fc80000000000 */
[----:B------:R-:W-:Y:S01]  /*2550*/  FFMA R10, R10, R0, R11 ;  /* 0x000000000a0a7223 */ /* 0x000fe2000000000b */
[----:B------:R-:W-:Y:S06]  /*2560*/  @!P3 BRA `(.L_x_10) ;  /* 0x000000040050b947 */ /* 0x000fec0003800000 */
[----:B------:R-:W-:-:S05]  /*2570*/  IADD3 R13, PT, PT, R9, 0x100, RZ ;  /* 0x00000100090d7810 */ /* 0x000fca0007ffe0ff */
[----:B------:R-:W-:-:S06]  /*2580*/  IMAD.WIDE.U32 R12, R13, 0x4, R6 ;  /* 0x000000040d0c7825 */ /* 0x000fcc00078e0006 */
[----:B------:R-:W2:Y:S01]  /*2590*/  LDG.E.128.CONSTANT R12, desc[UR6][R12.64] ;  /* 0x000000060c0c7981 */ /* 0x000ea2000c1e9d00 */
[----:B------:R-:W-:Y:S01]  /*25a0*/  VIADD R0, R3, 0x9 ;  /* 0x0000000903007836 */ /* 0x000fe20000000000 */
[----:B------:R-:W-:Y:S04]  /*25b0*/  BSSY.RECONVERGENT B1, `(.L_x_87) ;  /* 0x0000010000017945 */ /* 0x000fe80003800200 */
[----:B------:R-:W-:-:S04]  /*25c0*/  I2FP.F32.U32 R17, R0 ;  /* 0x0000000000117245 */ /* 0x000fc80000201000 */
[----:B------:R-:W-:-:S04]  /*25d0*/  IADD3 R0, PT, PT, R17, 0x1800000, RZ ;  /* 0x0180000011007810 */ /* 0x000fc80007ffe0ff */
[----:B------:R-:W-:-:S04]  /*25e0*/  LOP3.LUT R0, R0, 0x7f800000, RZ, 0xc0, !PT ;  /* 0x7f80000000007812 */ /* 0x000fc800078ec0ff */
[----:B------:R-:W-:Y:S01]  /*25f0*/  ISETP.GT.U32.AND P0, PT, R0, 0x1ffffff, PT ;  /* 0x01ffffff0000780c */ /* 0x000fe20003f04070 */
[----:B--2---:R-:W-:-:S12]  /*2600*/  FADD R9, -R8, R12 ;  /* 0x0000000c08097221 */ /* 0x004fd80000000100 */
[----:B------:R-:W-:Y:S05]  /*2610*/  @P0 BRA `(.L_x_88) ;  /* 0x0000000000140947 */ /* 0x000fea0003800000 */
[----:B------:R-:W-:Y:S02]  /*2620*/  MOV R0, R17 ;  /* 0x0000001100007202 */ /* 0x000fe40000000f00 */
[----:B------:R-:W-:-:S07]  /*2630*/  MOV R2, 0x2650 ;  /* 0x0000265000027802 */ /* 0x000fce0000000f00 */
[----:B------:R-:W-:Y:S05]  /*2640*/  CALL.REL.NOINC `($__internal_1_$__cuda_sm20_rcp_rn_f32_slowpath) ;  /* 0x0000003000447944 */ /* 0x000fea0003c00000 */
[----:B------:R-:W-:Y:S01]  /*2650*/  IMAD.MOV.U32 R2, RZ, RZ, R0 ;  /* 0x000000ffff027224 */ /* 0x000fe200078e0000 */
[----:B------:R-:W-:Y:S06]  /*2660*/  BRA `(.L_x_89) ;  /* 0x0000000000107947 */ /* 0x000fec0003800000 */
.L_x_88:
[----:B------:R-:W0:Y:S02]  /*2670*/  MUFU.RCP R2, R17 ;  /* 0x0000001100027308 */ /* 0x000e240000001000 */
[----:B0-----:R-:W-:-:S04]  /*2680*/  FFMA R0, R17, R2, -1 ;  /* 0xbf80000011007423 */ /* 0x001fc80000000002 */
[----:B------:R-:W-:-:S04]  /*2690*/  FADD.FTZ R11, -R0, -RZ ;  /* 0x800000ff000b7221 */ /* 0x000fc80000010100 */
[----:B------:R-:W-:-:S07]  /*26a0*/  FFMA R2, R2, R11, R2 ;  /* 0x0000000b02027223 */ /* 0x000fce0000000002 */
.L_x_89:
[----:B------:R-:W-:Y:S05]  /*26b0*/  BSYNC.RECONVERGENT B1 ;  /* 0x0000000000017941 */ /* 0x000fea0003800200 */
.L_x_87:
[----:B------:R-:W-:Y:S01]  /*26c0*/  IADD3 R0, PT, PT, R3, 0xa, RZ ;  /* 0x0000000a03007810 */ /* 0x000fe20007ffe0ff */
        /* <DEDUP_REMOVED lines=12> */
[----:B------:R-:W-:Y:S01]  /*2790*/  IMAD.MOV.U32 R2, RZ, RZ, R0 ;  /* 0x000000ffff027224 */ /* 0x000fe200078e0000 */
[----:B------:R-:W-:Y:S06]  /*27a0*/  BRA `(.L_x_92) ;  /* 0x0000000000107947 */ /* 0x000fec0003800000 */
.L_x_91:
[----:B------:R-:W0:Y:S02]  /*27b0*/  MUFU.RCP R9, R0 ;  /* 0x0000000000097308 */ /* 0x000e240000001000 */
[----:B0-----:R-:W-:-:S04]  /*27c0*/  FFMA R2, R0, R9, -1 ;  /* 0xbf80000000027423 */ /* 0x001fc80000000009 */
[----:B------:R-:W-:-:S04]  /*27d0*/  FADD.FTZ R2, -R2, -RZ ;  /* 0x800000ff02027221 */ /* 0x000fc80000010100 */
[----:B------:R-:W-:-:S07]  /*27e0*/  FFMA R2, R9, R2, R9 ;  /* 0x0000000209027223 */ /* 0x000fce0000000009 */
.L_x_92:
[----:B------:R-:W-:Y:S05]  /*27f0*/  BSYNC.RECONVERGENT B1 ;  /* 0x0000000000017941 */ /* 0x000fea0003800200 */
.L_x_90:
        /* <DEDUP_REMOVED lines=15> */
.L_x_94:
[----:B------:R-:W0:Y:S02]  /*28f0*/  MUFU.RCP R13, R0 ;  /* 0x00000000000d7308 */ /* 0x000e240000001000 */
[----:B0-----:R-:W-:-:S04]  /*2900*/  FFMA R2, R0, R13, -1 ;  /* 0xbf80000000027423 */ /* 0x001fc8000000000d */
[----:B------:R-:W-:-:S04]  /*2910*/  FADD.FTZ R2, -R2, -RZ ;  /* 0x800000ff02027221 */ /* 0x000fc80000010100 */
[----:B------:R-:W-:-:S07]  /*2920*/  FFMA R2, R13, R2, R13 ;  /* 0x000000020d027223 */ /* 0x000fce000000000d */
.L_x_95:
[----:B------:R-:W-:Y:S05]  /*2930*/  BSYNC.RECONVERGENT B1 ;  /* 0x0000000000017941 */ /* 0x000fea0003800200 */
.L_x_93:
[----:B------:R-:W-:Y:S01]  /*2940*/  IADD3 R16, PT, PT, R3, 0xc, RZ ;  /* 0x0000000c03107810 */ /* 0x000fe20007ffe0ff */
        /* <DEDUP_REMOVED lines=14> */
.L_x_97:
[----:B------:R-:W0:Y:S02]  /*2a30*/  MUFU.RCP R3, R0 ;  /* 0x0000000000037308 */ /* 0x000e240000001000 */
[----:B0-----:R-:W-:-:S04]  /*2a40*/  FFMA R2, R0, R3, -1 ;  /* 0xbf80000000027423 */ /* 0x001fc80000000003 */
[----:B------:R-:W-:-:S04]  /*2a50*/  FADD.FTZ R2, -R2, -RZ ;  /* 0x800000ff02027221 */ /* 0x000fc80000010100 */
[----:B------:R-:W-:-:S07]  /*2a60*/  FFMA R3, R3, R2, R3 ;  /* 0x0000000203037223 */ /* 0x000fce0000000003 */
.L_x_98:
[----:B------:R-:W-:Y:S05]  /*2a70*/  BSYNC.RECONVERGENT B1 ;  /* 0x0000000000017941 */ /* 0x000fea0003800200 */
.L_x_96:
[----:B------:R-:W-:-:S04]  /*2a80*/  FFMA R8, R10, R3, R8 ;  /* 0x000000030a087223 */ /* 0x000fc80000000008 */
[----:B------:R-:W-:-:S04]  /*2a90*/  FADD R0, R15, -R8 ;  /* 0x800000080f007221 */ /* 0x000fc80000000000 */
[----:B------:R-:W-:-:S07]  /*2aa0*/  FFMA R10, R10, R0, R9 ;  /* 0x000000000a0a7223 */ /* 0x000fce0000000009 */
.L_x_10:
[----:B------:R-:W-:Y:S05]  /*2ab0*/  BSYNC.RECONVERGENT B3 ;  /* 0x0000000000037941 */ /* 0x000fea0003800200 */
.L_x_9:
[----:B------:R-:W0:Y:S01]  /*2ac0*/  S2R R0, SR_LANEID ;  /* 0x0000000000007919 */ /* 0x000e220000000000 */
[----:B------:R-:W1:Y:S01]  /*2ad0*/  LDCU UR5, c[0x0][0x384] ;  /* 0x00007080ff0577ac */ /* 0x000e620008000800 */
[----:B------:R-:W-:Y:S01]  /*2ae0*/  BSSY.RECONVERGENT B1, `(.L_x_99) ;  /* 0x000008e000017945 */ /* 0x000fe20003800200 */
[----:B0-----:R-:W-:-:S04]  /*2af0*/  IADD3 R0, PT, PT, R27, R0, RZ ;  /* 0x000000001b007210 */ /* 0x001fc80007ffe0ff */
[----:B-1----:R-:W-:-:S13]  /*2b00*/  ISETP.GE.U32.AND P0, PT, R0, UR5, PT ;  /* 0x0000000500007c0c */ /* 0x002fda000bf06070 */
[----:B------:R-:W-:Y:S05]  /*2b10*/  @P0 BRA `(.L_x_100) ;  /* 0x0000000800280947 */ /* 0x000fea0003800000 */
[----:B------:R-:W2:Y:S01]  /*2b20*/  LDL R2, [R1+0x4] ;  /* 0x0000040001027983 */ /* 0x000ea20000100800 */
[----:B------:R-:W-:Y:S01]  /*2b30*/  BSSY.RECONVERGENT B2, `(.L_x_101) ;  /* 0x000003d000027945 */ /* 0x000fe20003800200 */
[----:B------:R-:W-:Y:S02]  /*2b40*/  MOV R13, R0 ;  /* 0x00000000000d7202 */ /* 0x000fe40000000f00 */
[----:B--2---:R-:W-:-:S13]  /*2b50*/  ISETP.NE.AND P0, PT, R2, 0x3, PT ;  /* 0x000000030200780c */ /* 0x004fda0003f05270 */
[----:B------:R-:W-:Y:S05]  /*2b60*/  @!P0 BRA `(.L_x_102) ;  /* 0x0000000000e48947 */ /* 0x000fea0003800000 */
[----:B------:R-:W-:Y:S02]  /*2b70*/  HFMA2 R9, -RZ, RZ, 0, 0 ;  /* 0x00000000ff097431 */ /* 0x000fe400000001ff */
[----:B------:R-:W-:Y:S01]  /*2b80*/  IMAD.MOV.U32 R11, RZ, RZ, R16 ;  /* 0x000000ffff0b7224 */ /* 0x000fe200078e0010 */
[----:B------:R-:W-:-:S07]  /*2b90*/  MOV R3, R0 ;  /* 0x0000000000037202 */ /* 0x000fce0000000f00 */
.L_x_109:
[----:B------:R-:W-:-:S06]  /*2ba0*/  IMAD.WIDE.U32 R12, R3, 0x4, R6 ;  /* 0x00000004030c7825 */ /* 0x000fcc00078e0006 */
[----:B------:R-:W2:Y:S01]  /*2bb0*/  LDG.E.CONSTANT R13, desc[UR6][R12.64] ;  /* 0x000000060c0d7981 */ /* 0x000ea2000c1e9900 */
[----:B------:R-:W-:Y:S01]  /*2bc0*/  VIADD R16, R11, 0x1 ;  /* 0x000000010b107836 */ /* 0x000fe20000000000 */
[----:B------:R-:W-:Y:S04]  /*2bd0*/  BSSY.RECONVERGENT B3, `(.L_x_103) ;  /* 0x000000f000037945 */ /* 0x000fe80003800200 */
[----:B------:R-:W-:-:S04]  /*2be0*/  I2FP.F32.U32 R17, R16 ;  /* 0x0000001000117245 */ /* 0x000fc80000201000 */
[----:B------:R-:W-:-:S04]  /*2bf0*/  IADD3 R0, PT, PT, R17, 0x1800000, RZ ;  /* 0x0180000011007810 */ /* 0x000fc80007ffe0ff */
[----:B------:R-:W-:-:S04]  /*2c00*/  LOP3.LUT R0, R0, 0x7f800000, RZ, 0xc0, !PT ;  /* 0x7f80000000007812 */ /* 0x000fc800078ec0ff */
[----:B------:R-:W-:Y:S01]  /*2c10*/  ISETP.GT.U32.AND P0, PT, R0, 0x1ffffff, PT ;  /* 0x01ffffff0000780c */ /* 0x000fe20003f04070 */
[----:B--2---:R-:W-:-:S12]  /*2c20*/  FADD R12, R13, -R8 ;  /* 0x800000080d0c7221 */ /* 0x004fd80000000000 */
[----:B------:R-:W-:Y:S05]  /*2c30*/  @P0 BRA `(.L_x_104) ;  /* 0x0000000000100947 */ /* 0x000fea0003800000 */
[----:B------:R-:W-:Y:S02]  /*2c40*/  MOV R0, R17 ;  /* 0x0000001100007202 */ /* 0x000fe40000000f00 */
[----:B------:R-:W-:-:S07]  /*2c50*/  MOV R2, 0x2c70 ;  /* 0x00002c7000027802 */ /* 0x000fce0000000f00 */
[----:B------:R-:W-:Y:S05]  /*2c60*/  CALL.REL.NOINC `($__internal_1_$__cuda_sm20_rcp_rn_f32_slowpath) ;  /* 0x0000002800bc7944 */ /* 0x000fea0003c00000 */
[----:B------:R-:W-:Y:S05]  /*2c70*/  BRA `(.L_x_105) ;  /* 0x0000000000107947 */ /* 0x000fea0003800000 */
.L_x_104:
[----:B------:R-:W0:Y:S02]  /*2c80*/  MUFU.RCP R0, R17 ;  /* 0x0000001100007308 */ /* 0x000e240000001000 */
[----:B0-----:R-:W-:-:S04]  /*2c90*/  FFMA R2, R17, R0, -1 ;  /* 0xbf80000011027423 */ /* 0x001fc80000000000 */
[----:B------:R-:W-:-:S04]  /*2ca0*/  FADD.FTZ R15, -R2, -RZ ;  /* 0x800000ff020f7221 */ /* 0x000fc80000010100 */
[----:B------:R-:W-:-:S07]  /*2cb0*/  FFMA R0, R0, R15, R0 ;  /* 0x0000000f00007223 */ /* 0x000fce0000000000 */
.L_x_105:
[----:B------:R-:W-:Y:S05]  /*2cc0*/  BSYNC.RECONVERGENT B3 ;  /* 0x0000000000037941 */ /* 0x000fea0003800200 */
.L_x_103:
[----:B------:R-:W-:Y:S02]  /*2cd0*/  VIADD R15, R9, 0x1 ;  /* 0x00000001090f7836 */ /* 0x000fe40000000000 */
[----:B------:R-:W-:-:S03]  /*2ce0*/  FFMA R8, R12, R0, R8 ;  /* 0x000000000c087223 */ /* 0x000fc60000000008 */
[----:B------:R-:W-:Y:S01]  /*2cf0*/  ISETP.NE.AND P0, PT, R15, R26, PT ;  /* 0x0000001a0f00720c */ /* 0x000fe20003f05270 */
[----:B------:R-:W-:Y:S01]  /*2d00*/  FADD R15, R13, -R8 ;  /* 0x800000080d0f7221 */ /* 0x000fe20000000000 */
[----:B------:R-:W-:-:S03]  /*2d10*/  IADD3 R13, PT, PT, R3, 0x20, RZ ;  /* 0x00000020030d7810 */ /* 0x000fc60007ffe0ff */
[----:B------:R-:W-:-:S08]  /*2d20*/  FFMA R10, R12, R15, R10 ;  /* 0x0000000f0c0a7223 */ /* 0x000fd0000000000a */
[----:B------:R-:W-:Y:S05]  /*2d30*/  @!P0 BRA `(.L_x_102) ;  /* 0x0000000000708947 */ /* 0x000fea0003800000 */
[----:B------:R-:W-:-:S06]  /*2d40*/  IMAD.WIDE.U32 R12, R13, 0x4, R6 ;  /* 0x000000040d0c7825 */ /* 0x000fcc00078e0006 */
[----:B------:R-:W2:Y:S01]  /*2d50*/  LDG.E.CONSTANT R12, desc[UR6][R12.64] ;  /* 0x000000060c0c7981 */ /* 0x000ea2000c1e9900 */
[----:B------:R-:W-:Y:S01]  /*2d60*/  IADD3 R11, PT, PT, R11, 0x2, RZ ;  /* 0x000000020b0b7810 */ /* 0x000fe20007ffe0ff */
[----:B------:R-:W-:Y:S03]  /*2d70*/  BSSY.RECONVERGENT B3, `(.L_x_106) ;  /* 0x000000f000037945 */ /* 0x000fe60003800200 */
        /* <DEDUP_REMOVED lines=9> */
[----:B------:R-:W-:Y:S05]  /*2e10*/  BRA `(.L_x_108) ;  /* 0x0000000000107947 */ /* 0x000fea0003800000 */
.L_x_107:
[----:B------:R-:W0:Y:S02]  /*2e20*/  MUFU.RCP R0, R17 ;  /* 0x0000001100007308 */ /* 0x000e240000001000 */
[----:B0-----:R-:W-:-:S04]  /*2e30*/  FFMA R2, R17, R0, -1 ;  /* 0xbf80000011027423 */ /* 0x001fc80000000000 */
[----:B------:R-:W-:-:S04]  /*2e40*/  FADD.FTZ R15, -R2, -RZ ;  /* 0x800000ff020f7221 */ /* 0x000fc80000010100 */
[----:B------:R-:W-:-:S07]  /*2e50*/  FFMA R0, R0, R15, R0 ;  /* 0x0000000f00007223 */ /* 0x000fce0000000000 */
.L_x_108:
[----:B------:R-:W-:Y:S05]  /*2e60*/  BSYNC.RECONVERGENT B3 ;  /* 0x0000000000037941 */ /* 0x000fea0003800200 */
.L_x_106:
[----:B------:R-:W-:Y:S01]  /*2e70*/  IADD3 R9, PT, PT, R9, 0x2, RZ ;  /* 0x0000000209097810 */ /* 0x000fe20007ffe0ff */
[----:B------:R-:W-:Y:S01]  /*2e80*/  FFMA R8, R13, R0, R8 ;  /* 0x000000000d087223 */ /* 0x000fe20000000008 */
[----:B------:R-:W-:Y:S02]  /*2e90*/  VIADD R3, R3, 0x40 ;  /* 0x0000004003037836 */ /* 0x000fe40000000000 */
[----:B------:R-:W-:Y:S01]  /*2ea0*/  ISETP.NE.AND P0, PT, R9, R26, PT ;  /* 0x0000001a0900720c */ /* 0x000fe20003f05270 */
[----:B------:R-:W-:-:S04]  /*2eb0*/  FADD R12, R12, -R8 ;  /* 0x800000080c0c7221 */ /* 0x000fc80000000000 */
[----:B------:R-:W-:-:S08]  /*2ec0*/  FFMA R10, R13, R12, R10 ;  /* 0x0000000c0d0a7223 */ /* 0x000fd0000000000a */
[----:B------:R-:W-:Y:S05]  /*2ed0*/  @P0 BRA `(.L_x_109) ;  /* 0xfffffffc00300947 */ /* 0x000fea000383ffff */
[----:B------:R-:W-:Y:S02]  /*2ee0*/  MOV R13, R3 ;  /* 0x00000003000d7202 */ /* 0x000fe40000000f00 */
[----:B------:R-:W-:-:S07]  /*2ef0*/  MOV R16, R11 ;  /* 0x0000000b00107202 */ /* 0x000fce0000000f00 */
.L_x_102:
[----:B------:R-:W-:Y:S05]  /*2f00*/  BSYNC.RECONVERGENT B2 ;  /* 0x0000000000027941 */ /* 0x000fea0003800200 */
.L_x_101:
[----:B------:R-:W2:Y:S02]  /*2f10*/  LDL R0, [R1] ;  /* 0x0000000001007983 */ /* 0x000ea40000100800 */
[----:B--2---:R-:W-:-:S13]  /*2f20*/  ISETP.GE.U32.AND P0, PT, R0, 0x40, PT ;  /* 0x000000400000780c */ /* 0x004fda0003f06070 */
[----:B------:R-:W-:Y:S05]  /*2f30*/  @!P0 BRA `(.L_x_100) ;  /* 0x0000000400208947 */ /* 0x000fea0003800000 */
.L_x_119:
[----:B------:R-:W-:-:S05]  /*2f40*/  IMAD.WIDE.U32 R2, R13, 0x4, R6 ;  /* 0x000000040d027825 */ /* 0x000fca00078e0006 */
        /* <DEDUP_REMOVED lines=12> */
[----:B------:R-:W-:Y:S01]  /*3010*/  IMAD.MOV.U32 R12, RZ, RZ, R0 ;  /* 0x000000ffff0c7224 */ /* 0x000fe200078e0000 */
[----:B------:R-:W-:Y:S06]  /*3020*/  BRA `(.L_x_112) ;  /* 0x0000000000107947 */ /* 0x000fec0003800000 */
.L_x_111:
[----:B------:R-:W0:Y:S02]  /*3030*/  MUFU.RCP R12, R15 ;  /* 0x0000000f000c7308 */ /* 0x000e240000001000 */
[----:B0-----:R-:W-:-:S04]  /*3040*/  FFMA R0, R15, R12, -1 ;  /* 0xbf8000000f007423 */ /* 0x001fc8000000000c */
[----:B------:R-:W-:-:S04]  /*3050*/  FADD.FTZ R3, -R0, -RZ ;  /* 0x800000ff00037221 */ /* 0x000fc80000010100 */
[----:B------:R-:W-:-:S07]  /*3060*/  FFMA R12, R12, R3, R12 ;  /* 0x000000030c0c7223 */ /* 0x000fce000000000c */
.L_x_112:
[----:B------:R-:W-:Y:S05]  /*3070*/  BSYNC.RECONVERGENT B2 ;  /* 0x0000000000027941 */ /* 0x000fea0003800200 */
.L_x_110:
[----:B------:R-:W-:-:S05]  /*3080*/  IADD3 R3, PT, PT, R13, 0x20, RZ ;  /* 0x000000200d037810 */ /* 0x000fca0007ffe0ff */
[----:B------:R-:W-:-:S06]  /*3090*/  IMAD.WIDE.U32 R2, R3, 0x4, R6 ;  /* 0x0000000403027825 */ /* 0x000fcc00078e0006 */
[----:B------:R-:W2:Y:S01]  /*30a0*/  LDG.E.CONSTANT R3, desc[UR6][R2.64] ;  /* 0x0000000602037981 */ /* 0x000ea2000c1e9900 */
        /* <DEDUP_REMOVED lines=15> */
.L_x_114:
[----:B------:R-:W0:Y:S02]  /*31a0*/  MUFU.RCP R9, R0 ;  /* 0x0000000000097308 */ /* 0x000e240000001000 */
[----:B0-----:R-:W-:-:S04]  /*31b0*/  FFMA R2, R0, R9, -1 ;  /* 0xbf80000000027423 */ /* 0x001fc80000000009 */
[----:B------:R-:W-:-:S04]  /*31c0*/  FADD.FTZ R2, -R2, -RZ ;  /* 0x800000ff02027221 */ /* 0x000fc80000010100 */
[----:B------:R-:W-:-:S07]  /*31d0*/  FFMA R2, R9, R2, R9 ;  /* 0x0000000209027223 */ /* 0x000fce0000000009 */
.L_x_115:
[----:B------:R-:W-:Y:S05]  /*31e0*/  BSYNC.RECONVERGENT B2 ;  /* 0x0000000000027941 */ /* 0x000fea0003800200 */
.L_x_113:
[----:B------:R-:W-:-:S05]  /*31f0*/  IADD3 R15, PT, PT, R13, 0x40, RZ ;  /* 0x000000400d0f7810 */ /* 0x000fca0007ffe0ff */
[----:B------:R-:W-:-:S05]  /*3200*/  IMAD.WIDE.U32 R14, R15, 0x4, R6 ;  /* 0x000000040f0e7825 */ /* 0x000fca00078e0006 */
[----:B------:R-:W2:Y:S01]  /*3210*/  LDG.E.CONSTANT R9, desc[UR6][R14.64] ;  /* 0x000000060e097981 */ /* 0x000ea2000c1e9900 */
        /* <DEDUP_REMOVED lines=9> */
[----:B--2---:R-:W-:-:S12]  /*32b0*/  FADD R3, -R8, R9 ;  /* 0x0000000908037221 */ /* 0x004fd80000000100 */
[----:B------:R-:W-:Y:S05]  /*32c0*/  @P0 BRA `(.L_x_117) ;  /* 0x00000000000c0947 */ /* 0x000fea0003800000 */
[----:B------:R-:W-:-:S07]  /*32d0*/  MOV R2, 0x32f0 ;  /* 0x000032f000027802 */ /* 0x000fce0000000f00 */
[----:B------:R-:W-:Y:S05]  /*32e0*/  CALL.REL.NOINC `($__internal_1_$__cuda_sm20_rcp_rn_f32_slowpath) ;  /* 0x00000024001c7944 */ /* 0x000fea0003c00000 */
[----:B------:R-:W-:Y:S05]  /*32f0*/  BRA `(.L_x_118) ;  /* 0x0000000000107947 */ /* 0x000fea0003800000 */
.L_x_117:
[----:B------:R-:W0:Y:S02]  /*3300*/  MUFU.RCP R11, R0 ;  /* 0x00000000000b7308 */ /* 0x000e240000001000 */
[----:B0-----:R-:W-:-:S04]  /*3310*/  FFMA R2, R0, R11, -1 ;  /* 0xbf80000000027423 */ /* 0x001fc8000000000b */
[----:B------:R-:W-:-:S04]  /*3320*/  FADD.FTZ R2, -R2, -RZ ;  /* 0x800000ff02027221 */ /* 0x000fc80000010100 */
[----:B------:R-:W-:-:S07]  /*3330*/  FFMA R0, R11, R2, R11 ;  /* 0x000000020b007223 */ /* 0x000fce000000000b */
.L_x_118:
[----:B------:R-:W-:Y:S05]  /*3340*/  BSYNC.RECONVERGENT B2 ;  /* 0x0000000000027941 */ /* 0x000fea0003800200 */
.L_x_116:
[----:B------:R-:W0:Y:S01]  /*3350*/  LDCU UR5, c[0x0][0x384] ;  /* 0x00007080ff0577ac */ /* 0x000e220008000800 */
[----:B------:R-:W-:Y:S01]  /*3360*/  IADD3 R13, PT, PT, R13, 0x60, RZ ;  /* 0x000000600d0d7810 */ /* 0x000fe20007ffe0ff */
[----:B------:R-:W-:-:S04]  /*3370*/  FFMA R8, R3, R0, R8 ;  /* 0x0000000003087223 */ /* 0x000fc80000000008 */
[----:B------:R-:W-:-:S04]  /*3380*/  FADD R9, R9, -R8 ;  /* 0x8000000809097221 */ /* 0x000fc80000000000 */
[----:B------:R-:W-:Y:S01]  /*3390*/  FFMA R10, R3, R9, R10 ;  /* 0x00000009030a7223 */ /* 0x000fe2000000000a */
[----:B0-----:R-:W-:-:S13]  /*33a0*/  ISETP.GE.U32.AND P0, PT, R13, UR5, PT ;  /* 0x000000050d007c0c */ /* 0x001fda000bf06070 */
[----:B------:R-:W-:Y:S05]  /*33b0*/  @!P0 BRA `(.L_x_119) ;  /* 0xfffffff800e08947 */ /* 0x000fea000383ffff */
.L_x_100:
[----:B------:R-:W-:Y:S05]  /*33c0*/  BSYNC.RECONVERGENT B1 ;  /* 0x0000000000017941 */ /* 0x000fea0003800200 */
.L_x_99:
[----:B------:R-:W-:-:S03]  /*33d0*/  UMOV UR5, 0xffffffff ;  /* 0xffffffff00057882 */ /* 0x000fc60000000000 */
[----:B------:R-:W-:Y:S05]  /*33e0*/  BRA.DIV UR5, `(.L_x_120) ;  /* 0x0000001a05fc7947 */ /* 0x000fea000b800000 */
[----:B------:R0:W1:Y:S04]  /*33f0*/  SHFL.BFLY PT, R19, R16, 0x10, 0x1f ;  /* 0x0e001f0010137f89 */ /* 0x00006800000e0000 */
[----:B------:R0:W2:Y:S04]  /*3400*/  SHFL.BFLY PT, R18, R8, 0x10, 0x1f ;  /* 0x0e001f0008127f89 */ /* 0x0000a800000e0000 */
[----:B------:R0:W3:Y:S02]  /*3410*/  SHFL.BFLY PT, R13, R10, 0x10, 0x1f ;  /* 0x0e001f000a0d7f89 */ /* 0x0000e400000e0000 */
.L_x_169:
[----:B-1----:R-:W-:Y:S01]  /*3420*/  ISETP.NE.AND P0, PT, R19, RZ, PT ;  /* 0x000000ff1300720c */ /* 0x002fe20003f05270 */
[----:B------:R-:W-:Y:S01]  /*3430*/  BSSY.RECONVERGENT B3, `(.L_x_121) ;  /* 0x0000032000037945 */ /* 0x000fe20003800200 */
[----:B------:R-:W-:Y:S01]  /*3440*/  IMAD.MOV.U32 R11, RZ, RZ, R16 ;  /* 0x000000ffff0b7224 */ /* 0x000fe200078e0010 */
[----:B------:R-:W-:Y:S02]  /*3450*/  MOV R9, R8 ;  /* 0x0000000800097202 */ /* 0x000fe40000000f00 */
[----:B------:R-:W-:-:S08]  /*3460*/  MOV R3, R10 ;  /* 0x0000000a00037202 */ /* 0x000fd00000000f00 */
[----:B------:R-:W-:Y:S05]  /*3470*/  @!P0 BRA `(.L_x_122) ;  /* 0x0000000000b48947 */ /* 0x000fea0003800000 */
[----:B------:R-:W-:Y:S01]  /*3480*/  ISETP.NE.AND P0, PT, R16, RZ, PT ;  /* 0x000000ff1000720c */ /* 0x000fe20003f05270 */
[----:B------:R-:W-:Y:S01]  /*3490*/  IMAD.MOV.U32 R11, RZ, RZ, R19 ;  /* 0x000000ffff0b7224 */ /* 0x000fe200078e0013 */
[----:B--2---:R-:W-:Y:S02]  /*34a0*/  MOV R9, R18 ;  /* 0x0000001200097202 */ /* 0x004fe40000000f00 */
[----:B---3--:R-:W-:-:S09]  /*34b0*/  MOV R3, R13 ;  /* 0x0000000d00037202 */ /* 0x008fd20000000f00 */
[----:B------:R-:W-:Y:S05]  /*34c0*/  @!P0 BRA `(.L_x_122) ;  /* 0x0000000000a08947 */ /* 0x000fea0003800000 */
[----:B------:R-:W-:Y:S01]  /*34d0*/  IMAD.IADD R11, R19, 0x1, R16 ;  /* 0x00000001130b7824 */ /* 0x000fe200078e0210 */
[----:B------:R-:W-:Y:S01]  /*34e0*/  I2FP.F32.U32 R3, R19 ;  /* 0x0000001300037245 */ /* 0x000fe20000201000 */
[----:B------:R-:W-:Y:S01]  /*34f0*/  BSSY.RECONVERGENT B4, `(.L_x_123) ;  /* 0x0000012000047945 */ /* 0x000fe20003800200 */
[----:B------:R-:W-:Y:S02]  /*3500*/  I2FP.F32.U32 R9, R16 ;  /* 0x0000001000097245 */ /* 0x000fe40000201000 */
[----:B------:R-:W-:Y:S01]  /*3510*/  I2FP.F32.U32 R14, R11 ;  /* 0x0000000b000e7245 */ /* 0x000fe20000201000 */
[C---:B------:R-:W-:Y:S01]  /*3520*/  FMUL R0, R18.reuse, R3 ;  /* 0x0000000312007220 */ /* 0x040fe20000400000 */
[----:B------:R-:W-:Y:S02]  /*3530*/  FADD R18, R18, -R8 ;  /* 0x8000000812127221 */ /* 0x000fe40000000000 */
[----:B------:R-:W1:Y:S01]  /*3540*/  MUFU.RCP R15, R14 ;  /* 0x0000000e000f7308 */ /* 0x000e620000001000 */
[----:B------:R-:W-:-:S07]  /*3550*/  FFMA R0, R9, R8, R0 ;  /* 0x0000000809007223 */ /* 0x000fce0000000000 */
[----:B------:R-:W2:Y:S01]  /*3560*/  FCHK P0, R0, R14 ;  /* 0x0000000e00007302 */ /* 0x000ea20000000000 */
[----:B-1----:R-:W-:-:S04]  /*3570*/  FFMA R2, -R14, R15, 1 ;  /* 0x3f8000000e027423 */ /* 0x002fc8000000010f */
[----:B------:R-:W-:-:S04]  /*3580*/  FFMA R15, R15, R2, R15 ;  /* 0x000000020f0f7223 */ /* 0x000fc8000000000f */
[----:B------:R-:W-:-:S04]  /*3590*/  FFMA R2, R0, R15, RZ ;  /* 0x0000000f00027223 */ /* 0x000fc800000000ff */
[----:B------:R-:W-:-:S04]  /*35a0*/  FFMA R12, -R14, R2, R0 ;  /* 0x000000020e0c7223 */ /* 0x000fc80000000100 */
[----:B------:R-:W-:Y:S01]  /*35b0*/  FFMA R2, R15, R12, R2 ;  /* 0x0000000c0f027223 */ /* 0x000fe20000000002 */
[----:B--2---:R-:W-:Y:S06]  /*35c0*/  @!P0 BRA `(.L_x_124) ;  /* 0x0000000000108947 */ /* 0x004fec0003800000 */
[----:B------:R-:W-:Y:S02]  /*35d0*/  MOV R2, R14 ;  /* 0x0000000e00027202 */ /* 0x000fe40000000f00 */
[----:B0-----:R-:W-:-:S07]  /*35e0*/  MOV R8, 0x3600 ;  /* 0x0000360000087802 */ /* 0x001fce0000000f00 */
[----:B------:R-:W-:Y:S05]  /*35f0*/  CALL.REL.NOINC `($__internal_2_$__cuda_sm3x_div_rn_noftz_f32_slowpath) ;  /* 0x00000024002c7944 */ /* 0x000fea0003c00000 */
[----:B------:R-:W-:-:S07]  /*3600*/  MOV R2, R0 ;  /* 0x0000000000027202 */ /* 0x000fce0000000f00 */
.L_x_124:
[----:B------:R-:W-:Y:S05]  /*3610*/  BSYNC.RECONVERGENT B4 ;  /* 0x0000000000047941 */ /* 0x000fea0003800200 */
.L_x_123:
[----:B------:R-:W1:Y:S01]  /*3620*/  MUFU.RCP R17, R14 ;  /* 0x0000000e00117308 */ /* 0x000e620000001000 */
[----:B------:R-:W-:Y:S01]  /*3630*/  FMUL R15, R9, R3 ;  /* 0x00000003090f7220 */ /* 0x000fe20000400000 */
[----:B------:R-:W-:Y:S01]  /*3640*/  BSSY.RECONVERGENT B4, `(.L_x_125) ;  /* 0x000000e000047945 */ /* 0x000fe20003800200 */
[----:B------:R-:W-:-:S05]  /*3650*/  FMUL R3, R18, R18 ;  /* 0x0000001212037220 */ /* 0x000fca0000400000 */
[----:B------:R-:W2:Y:S01]  /*3660*/  FCHK P0, R15, R14 ;  /* 0x0000000e0f007302 */ /* 0x000ea20000000000 */
[----:B-1----:R-:W-:-:S04]  /*3670*/  FFMA R0, -R14, R17, 1 ;  /* 0x3f8000000e007423 */ /* 0x002fc80000000111 */
[----:B------:R-:W-:-:S04]  /*3680*/  FFMA R0, R17, R0, R17 ;  /* 0x0000000011007223 */ /* 0x000fc80000000011 */
[----:B------:R-:W-:-:S04]  /*3690*/  FFMA R9, R0, R15, RZ ;  /* 0x0000000f00097223 */ /* 0x000fc800000000ff */
[----:B0-----:R-:W-:-:S04]  /*36a0*/  FFMA R8, -R14, R9, R15 ;  /* 0x000000090e087223 */ /* 0x001fc8000000010f */
[----:B------:R-:W-:Y:S01]  /*36b0*/  FFMA R0, R0, R8, R9 ;  /* 0x0000000800007223 */ /* 0x000fe20000000009 */
[----:B------:R-:W-:Y:S01]  /*36c0*/  IMAD.MOV.U32 R9, RZ, RZ, R2 ;  /* 0x000000ffff097224 */ /* 0x000fe200078e0002 */
[----:B--2---:R-:W-:Y:S06]  /*36d0*/  @!P0 BRA `(.L_x_126) ;  /* 0x0000000000108947 */ /* 0x004fec0003800000 */
[----:B------:R-:W-:Y:S02]  /*36e0*/  MOV R0, R15 ;  /* 0x0000000f00007202 */ /* 0x000fe40000000f00 */
[----:B------:R-:W-:Y:S02]  /*36f0*/  MOV R2, R14 ;  /* 0x0000000e00027202 */ /* 0x000fe40000000f00 */
[----:B------:R-:W-:-:S07]  /*3700*/  MOV R8, 0x3720 ;  /* 0x0000372000087802 */ /* 0x000fce0000000f00 */
[----:B------:R-:W-:Y:S05]  /*3710*/  CALL.REL.NOINC `($__internal_2_$__cuda_sm3x_div_rn_noftz_f32_slowpath) ;  /* 0x0000002000e47944 */ /* 0x000fea0003c00000 */
.L_x_126:
[----:B------:R-:W-:Y:S05]  /*3720*/  BSYNC.RECONVERGENT B4 ;  /* 0x0000000000047941 */ /* 0x000fea0003800200 */
.L_x_125:
[----:B------:R-:W-:-:S04]  /*3730*/  FADD R10, R13, R10 ;  /* 0x0000000a0d0a7221 */ /* 0x000fc80000000000 */
[----:B------:R-:W-:-:S07]  /*3740*/  FFMA R3, R3, R0, R10 ;  /* 0x0000000003037223 */ /* 0x000fce000000000a */
.L_x_122:
[----:B------:R-:W-:Y:S05]  /*3750*/  BSYNC.RECONVERGENT B3 ;  /* 0x0000000000037941 */ /* 0x000fea0003800200 */
.L_x_121:
[----:B------:R-:W-:-:S03]  /*3760*/  UMOV UR5, 0xffffffff ;  /* 0xffffffff00057882 */ /* 0x000fc60000000000 */
[----:B------:R-:W-:Y:S05]  /*3770*/  BRA.DIV UR5, `(.L_x_127) ;  /* 0x0000001a05787947 */ /* 0x000fea000b800000 */
[----:B0-----:R0:W1:Y:S04]  /*3780*/  SHFL.BFLY PT, R16, R11, 0x8, 0x1f ;  /* 0x0d001f000b107f89 */ /* 0x00106800000e0000 */
[----:B------:R0:W4:Y:S04]  /*3790*/  SHFL.BFLY PT, R8, R9, 0x8, 0x1f ;  /* 0x0d001f0009087f89 */ /* 0x00012800000e0000 */
[----:B--2---:R0:W2:Y:S02]  /*37a0*/  SHFL.BFLY PT, R18, R3, 0x8, 0x1f ;  /* 0x0d001f0003127f89 */ /* 0x0040a400000e0000 */
.L_x_174:
[----:B-1----:R-:W-:Y:S01]  /*37b0*/  ISETP.NE.AND P0, PT, R16, RZ, PT ;  /* 0x000000ff1000720c */ /* 0x002fe20003f05270 */
[----:B------:R-:W-:Y:S01]  /*37c0*/  BSSY.RECONVERGENT B3, `(.L_x_128) ;  /* 0x0000031000037945 */ /* 0x000fe20003800200 */
[----:B------:R-:W-:Y:S01]  /*37d0*/  IMAD.MOV.U32 R14, RZ, RZ, R11 ;  /* 0x000000ffff0e7224 */ /* 0x000fe200078e000b */
[----:B---3--:R-:W-:Y:S02]  /*37e0*/  MOV R13, R9 ;  /* 0x00000009000d7202 */ /* 0x008fe40000000f00 */
[----:B------:R-:W-:-:S08]  /*37f0*/  MOV R10, R3 ;  /* 0x00000003000a7202 */ /* 0x000fd00000000f00 */
[----:B------:R-:W-:Y:S05]  /*3800*/  @!P0 BRA `(.L_x_129) ;  /* 0x0000000000b08947 */ /* 0x000fea0003800000 */
[----:B------:R-:W-:Y:S01]  /*3810*/  ISETP.NE.AND P0, PT, R11, RZ, PT ;  /* 0x000000ff0b00720c */ /* 0x000fe20003f05270 */
[----:B------:R-:W-:Y:S01]  /*3820*/  IMAD.MOV.U32 R14, RZ, RZ, R16 ;  /* 0x000000ffff0e7224 */ /* 0x000fe200078e0010 */
[----:B----4-:R-:W-:Y:S02]  /*3830*/  MOV R13, R8 ;  /* 0x00000008000d7202 */ /* 0x010fe40000000f00 */
[----:B--2---:R-:W-:-:S09]  /*3840*/  MOV R10, R18 ;  /* 0x00000012000a7202 */ /* 0x004fd20000000f00 */
[----:B------:R-:W-:Y:S05]  /*3850*/  @!P0 BRA `(.L_x_129) ;  /* 0x00000000009c8947 */ /* 0x000fea0003800000 */
[----:B------:R-:W-:Y:S01]  /*3860*/  IMAD.IADD R14, R16, 0x1, R11 ;  /* 0x00000001100e7824 */ /* 0x000fe200078e020b */
[----:B------:R-:W-:Y:S01]  /*3870*/  I2FP.F32.U32 R10, R16 ;  /* 0x00000010000a7245 */ /* 0x000fe20000201000 */
[----:B------:R-:W-:Y:S01]  /*3880*/  BSSY.RECONVERGENT B4, `(.L_x_130) ;  /* 0x0000012000047945 */ /* 0x000fe20003800200 */
[----:B0-----:R-:W-:Y:S02]  /*3890*/  I2FP.F32.U32 R11, R11 ;  /* 0x0000000b000b7245 */ /* 0x001fe40000201000 */
[----:B------:R-:W-:Y:S01]  /*38a0*/  I2FP.F32.U32 R19, R14 ;  /* 0x0000000e00137245 */ /* 0x000fe20000201000 */
[----:B------:R-:W-:-:S03]  /*38b0*/  FMUL R0, R8, R10 ;  /* 0x0000000a08007220 */ /* 0x000fc60000400000 */
[----:B------:R-:W0:Y:S01]  /*38c0*/  MUFU.RCP R2, R19 ;  /* 0x0000001300027308 */ /* 0x000e220000001000 */
[----:B------:R-:W-:Y:S01]  /*38d0*/  FFMA R0, R11, R9, R0 ;  /* 0x000000090b007223 */ /* 0x000fe20000000000 */
[----:B------:R-:W-:-:S06]  /*38e0*/  FADD R9, R8, -R9 ;  /* 0x8000000908097221 */ /* 0x000fcc0000000000 */
[----:B------:R-:W1:Y:S01]  /*38f0*/  FCHK P0, R0, R19 ;  /* 0x0000001300007302 */ /* 0x000e620000000000 */
[----:B0-----:R-:W-:-:S04]  /*3900*/  FFMA R13, -R19, R2, 1 ;  /* 0x3f800000130d7423 */ /* 0x001fc80000000102 */
[----:B------:R-:W-:-:S04]  /*3910*/  FFMA R13, R2, R13, R2 ;  /* 0x0000000d020d7223 */ /* 0x000fc80000000002 */
[----:B------:R-:W-:-:S04]  /*3920*/  FFMA R2, R0, R13, RZ ;  /* 0x0000000d00027223 */ /* 0x000fc800000000ff */
[----:B------:R-:W-:-:S04]  /*3930*/  FFMA R12, -R19, R2, R0 ;  /* 0x00000002130c7223 */ /* 0x000fc80000000100 */
[----:B------:R-:W-:Y:S01]  /*3940*/  FFMA R13, R13, R12, R2 ;  /* 0x0000000c0d0d7223 */ /* 0x000fe20000000002 */
[----:B-1----:R-:W-:Y:S06]  /*3950*/  @!P0 BRA `(.L_x_131) ;  /* 0x0000000000108947 */ /* 0x002fec0003800000 */
[----:B------:R-:W-:Y:S02]  /*3960*/  MOV R2, R19 ;  /* 0x0000001300027202 */ /* 0x000fe40000000f00 */
[----:B------:R-:W-:-:S07]  /*3970*/  MOV R8, 0x3990 ;  /* 0x0000399000087802 */ /* 0x000fce0000000f00 */
[----:B------:R-:W-:Y:S05]  /*3980*/  CALL.REL.NOINC `($__internal_2_$__cuda_sm3x_div_rn_noftz_f32_slowpath) ;  /* 0x0000002000487944 */ /* 0x000fea0003c00000 */
[----:B------:R-:W-:-:S07]  /*3990*/  MOV R13, R0 ;  /* 0x00000000000d7202 */ /* 0x000fce0000000f00 */
.L_x_131:
[----:B------:R-:W-:Y:S05]  /*39a0*/  BSYNC.RECONVERGENT B4 ;  /* 0x0000000000047941 */ /* 0x000fea0003800200 */
.L_x_130:
[----:B------:R-:W0:Y:S01]  /*39b0*/  MUFU.RCP R0, R19 ;  /* 0x0000001300007308 */ /* 0x000e220000001000 */
[----:B------:R-:W-:Y:S01]  /*39c0*/  FMUL R2, R11, R10 ;  /* 0x0000000a0b027220 */ /* 0x000fe20000400000 */
[----:B------:R-:W-:Y:S01]  /*39d0*/  BSSY.RECONVERGENT B4, `(.L_x_132) ;  /* 0x000000d000047945 */ /* 0x000fe20003800200 */
[----:B------:R-:W-:-:S05]  /*39e0*/  FMUL R10, R9, R9 ;  /* 0x00000009090a7220 */ /* 0x000fca0000400000 */
[----:B------:R-:W1:Y:S01]  /*39f0*/  FCHK P0, R2, R19 ;  /* 0x0000001302007302 */ /* 0x000e620000000000 */
[----:B0-----:R-:W-:-:S04]  /*3a00*/  FFMA R15, -R19, R0, 1 ;  /* 0x3f800000130f7423 */ /* 0x001fc80000000100 */
[----:B------:R-:W-:-:S04]  /*3a10*/  FFMA R0, R0, R15, R0 ;  /* 0x0000000f00007223 */ /* 0x000fc80000000000 */
[----:B------:R-:W-:-:S04]  /*3a20*/  FFMA R11, R0, R2, RZ ;  /* 0x00000002000b7223 */ /* 0x000fc800000000ff */
[----:B------:R-:W-:-:S04]  /*3a30*/  FFMA R8, -R19, R11, R2 ;  /* 0x0000000b13087223 */ /* 0x000fc80000000102 */
[----:B------:R-:W-:Y:S01]  /*3a40*/  FFMA R0, R0, R8, R11 ;  /* 0x0000000800007223 */ /* 0x000fe2000000000b */
[----:B-1----:R-:W-:Y:S06]  /*3a50*/  @!P0 BRA `(.L_x_133) ;  /* 0x0000000000108947 */ /* 0x002fec0003800000 */
[----:B------:R-:W-:Y:S01]  /*3a60*/  IMAD.MOV.U32 R0, RZ, RZ, R2 ;  /* 0x000000ffff007224 */ /* 0x000fe200078e0002 */
[----:B------:R-:W-:Y:S02]  /*3a70*/  MOV R2, R19 ;  /* 0x0000001300027202 */ /* 0x000fe40000000f00 */
[----:B------:R-:W-:-:S07]  /*3a80*/  MOV R8, 0x3aa0 ;  /* 0x00003aa000087802 */ /* 0x000fce0000000f00 */
[----:B------:R-:W-:Y:S05]  /*3a90*/  CALL.REL.NOINC `($__internal_2_$__cuda_sm3x_div_rn_noftz_f32_slowpath) ;  /* 0x0000002000047944 */ /* 0x000fea0003c00000 */
.L_x_133:
[----:B------:R-:W-:Y:S05]  /*3aa0*/  BSYNC.RECONVERGENT B4 ;  /* 0x0000000000047941 */ /* 0x000fea0003800200 */
.L_x_132:
[----:B------:R-:W-:-:S04]  /*3ab0*/  FADD R3, R18, R3 ;  /* 0x0000000312037221 */ /* 0x000fc80000000000 */
[----:B------:R-:W-:-:S07]  /*3ac0*/  FFMA R10, R10, R0, R3 ;  /* 0x000000000a0a7223 */ /* 0x000fce0000000003 */
.L_x_129:
[----:B------:R-:W-:Y:S05]  /*3ad0*/  BSYNC.RECONVERGENT B3 ;  /* 0x0000000000037941 */ /* 0x000fea0003800200 */
.L_x_128:
[----:B------:R-:W-:-:S03]  /*3ae0*/  UMOV UR5, 0xffffffff ;  /* 0xffffffff00057882 */ /* 0x000fc60000000000 */
[----:B------:R-:W-:Y:S05]  /*3af0*/  BRA.DIV UR5, `(.L_x_134) ;  /* 0x0000001605f87947 */ /* 0x000fea000b800000 */
[----:B------:R1:W3:Y:S04]  /*3b00*/  SHFL.BFLY PT, R16, R14, 0x4, 0x1f ;  /* 0x0c801f000e107f89 */ /* 0x0002e800000e0000 */
[----:B----4-:R1:W4:Y:S04]  /*3b10*/  SHFL.BFLY PT, R8, R13, 0x4, 0x1f ;  /* 0x0c801f000d087f89 */ /* 0x01032800000e0000 */
[----:B--2---:R1:W2:Y:S02]  /*3b20*/  SHFL.BFLY PT, R18, R10, 0x4, 0x1f ;  /* 0x0c801f000a127f89 */ /* 0x0042a400000e0000 */
.L_x_179:
[----:B---3--:R-:W-:Y:S01]  /*3b30*/  ISETP.NE.AND P0, PT, R16, RZ, PT ;  /* 0x000000ff1000720c */ /* 0x008fe20003f05270 */
[----:B------:R-:W-:Y:S01]  /*3b40*/  BSSY.RECONVERGENT B3, `(.L_x_135) ;  /* 0x0000032000037945 */ /* 0x000fe20003800200 */
[----:B0-----:R-:W-:Y:S01]  /*3b50*/  MOV R11, R14 ;  /* 0x0000000e000b7202 */ /* 0x001fe20000000f00 */
[----:B------:R-:W-:Y:S01]  /*3b60*/  IMAD.MOV.U32 R9, RZ, RZ, R13 ;  /* 0x000000ffff097224 */ /* 0x000fe200078e000d */
[----:B------:R-:W-:-:S09]  /*3b70*/  MOV R3, R10 ;  /* 0x0000000a00037202 */ /* 0x000fd20000000f00 */
[----:B------:R-:W-:Y:S05]  /*3b80*/  @!P0 BRA `(.L_x_136) ;  /* 0x0000000000b48947 */ /* 0x000fea0003800000 */
[----:B------:R-:W-:Y:S01]  /*3b90*/  ISETP.NE.AND P0, PT, R14, RZ, PT ;  /* 0x000000ff0e00720c */ /* 0x000fe20003f05270 */
[----:B----4-:R-:W-:Y:S01]  /*3ba0*/  IMAD.MOV.U32 R9, RZ, RZ, R8 ;  /* 0x000000ffff097224 */ /* 0x010fe200078e0008 */
[----:B------:R-:W-:Y:S02]  /*3bb0*/  MOV R11, R16 ;  /* 0x00000010000b7202 */ /* 0x000fe40000000f00 */
[----:B--2---:R-:W-:-:S09]  /*3bc0*/  MOV R3, R18 ;  /* 0x0000001200037202 */ /* 0x004fd20000000f00 */
[----:B------:R-:W-:Y:S05]  /*3bd0*/  @!P0 BRA `(.L_x_136) ;  /* 0x0000000000a08947 */ /* 0x000fea0003800000 */
[----:B------:R-:W-:Y:S01]  /*3be0*/  IADD3 R11, PT, PT, R16, R14, RZ ;  /* 0x0000000e100b7210 */ /* 0x000fe20007ffe0ff */
[----:B------:R-:W-:Y:S01]  /*3bf0*/  BSSY.RECONVERGENT B4, `(.L_x_137) ;  /* 0x0000013000047945 */ /* 0x000fe20003800200 */
[----:B------:R-:W-:Y:S02]  /*3c00*/  I2FP.F32.U32 R3, R16 ;  /* 0x0000001000037245 */ /* 0x000fe40000201000 */
[----:B------:R-:W-:Y:S02]  /*3c10*/  I2FP.F32.U32 R19, R11 ;  /* 0x0000000b00137245 */ /* 0x000fe40000201000 */
[----:B------:R-:W-:Y:S01]  /*3c20*/  I2FP.F32.U32 R9, R14 ;  /* 0x0000000e00097245 */ /* 0x000fe20000201000 */
[C---:B------:R-:W-:Y:S01]  /*3c30*/  FMUL R0, R8.reuse, R3 ;  /* 0x0000000308007220 */ /* 0x040fe20000400000 */
[----:B------:R-:W0:Y:S03]  /*3c40*/  MUFU.RCP R2, R19 ;  /* 0x0000001300027308 */ /* 0x000e260000001000 */
[----:B------:R-:W-:Y:S01]  /*3c50*/  FFMA R0, R9, R13, R0 ;  /* 0x0000000d09007223 */ /* 0x000fe20000000000 */
[----:B-1----:R-:W-:-:S04]  /*3c60*/  FADD R13, R8, -R13 ;  /* 0x8000000d080d7221 */ /* 0x002fc80000000000 */
        /* <DEDUP_REMOVED lines=8> */
[----:B------:R-:W-:-:S07]  /*3cf0*/  MOV R8, 0x3d10 ;  /* 0x00003d1000087802 */ /* 0x000fce0000000f00 */
[----:B------:R-:W-:Y:S05]  /*3d00*/  CALL.REL.NOINC `($__internal_2_$__cuda_sm3x_div_rn_noftz_f32_slowpath) ;  /* 0x0000001c00687944 */ /* 0x000fea0003c00000 */
[----:B------:R-:W-:-:S07]  /*3d10*/  MOV R2, R0 ;  /* 0x0000000000027202 */ /* 0x000fce0000000f00 */
.L_x_138:
[----:B------:R-:W-:Y:S05]  /*3d20*/  BSYNC.RECONVERGENT B4 ;  /* 0x0000000000047941 */ /* 0x000fea0003800200 */
.L_x_137:
        /* <DEDUP_REMOVED lines=10> */
[----:B------:R-:W-:Y:S01]  /*3dd0*/  MOV R9, R2 ;  /* 0x0000000200097202 */ /* 0x000fe20000000f00 */
[----:B-1----:R-:W-:Y:S06]  /*3de0*/  @!P0 BRA `(.L_x_140) ;  /* 0x0000000000108947 */ /* 0x002fec0003800000 */
[----:B------:R-:W-:Y:S01]  /*3df0*/  IMAD.MOV.U32 R0, RZ, RZ, R8 ;  /* 0x000000ffff007224 */ /* 0x000fe200078e0008 */
[----:B------:R-:W-:Y:S02]  /*3e00*/  MOV R2, R19 ;  /* 0x0000001300027202 */ /* 0x000fe40000000f00 */
[----:B------:R-:W-:-:S07]  /*3e10*/  MOV R8, 0x3e30 ;  /* 0x00003e3000087802 */ /* 0x000fce0000000f00 */
[----:B------:R-:W-:Y:S05]  /*3e20*/  CALL.REL.NOINC `($__internal_2_$__cuda_sm3x_div_rn_noftz_f32_slowpath) ;  /* 0x0000001c00207944 */ /* 0x000fea0003c00000 */
.L_x_140:
[----:B------:R-:W-:Y:S05]  /*3e30*/  BSYNC.RECONVERGENT B4 ;  /* 0x0000000000047941 */ /* 0x000fea0003800200 */
.L_x_139:
[----:B------:R-:W-:-:S04]  /*3e40*/  FADD R10, R18, R10 ;  /* 0x0000000a120a7221 */ /* 0x000fc80000000000 */
[----:B------:R-:W-:-:S07]  /*3e50*/  FFMA R3, R3, R0, R10 ;  /* 0x0000000003037223 */ /* 0x000fce000000000a */
.L_x_136:
[----:B------:R-:W-:Y:S05]  /*3e60*/  BSYNC.RECONVERGENT B3 ;  /* 0x0000000000037941 */ /* 0x000fea0003800200 */
.L_x_135:
[----:B------:R-:W-:-:S03]  /*3e70*/  UMOV UR5, 0xffffffff ;  /* 0xffffffff00057882 */ /* 0x000fc60000000000 */
[----:B------:R-:W-:Y:S05]  /*3e80*/  BRA.DIV UR5, `(.L_x_141) ;  /* 0x0000001605747947 */ /* 0x000fea000b800000 */
[----:B------:R0:W3:Y:S04]  /*3e90*/  SHFL.BFLY PT, R16, R11, 0x2, 0x1f ;  /* 0x0c401f000b107f89 */ /* 0x0000e800000e0000 */
[----:B----4-:R0:W4:Y:S04]  /*3ea0*/  SHFL.BFLY PT, R8, R9, 0x2, 0x1f ;  /* 0x0c401f0009087f89 */ /* 0x01012800000e0000 */
[----:B-1----:R0:W1:Y:S02]  /*3eb0*/  SHFL.BFLY PT, R13, R3, 0x2, 0x1f ;  /* 0x0c401f00030d7f89 */ /* 0x00206400000e0000 */
.L_x_184:
[----:B---3--:R-:W-:Y:S01]  /*3ec0*/  ISETP.NE.AND P0, PT, R16, RZ, PT ;  /* 0x000000ff1000720c */ /* 0x008fe20003f05270 */
[----:B------:R-:W-:Y:S01]  /*3ed0*/  BSSY.RECONVERGENT B3, `(.L_x_142) ;  /* 0x0000032000037945 */ /* 0x000fe20003800200 */
[----:B------:R-:W-:Y:S01]  /*3ee0*/  MOV R10, R11 ;  /* 0x0000000b000a7202 */ /* 0x000fe20000000f00 */
[----:B------:R-:W-:Y:S01]  /*3ef0*/  IMAD.MOV.U32 R14, RZ, RZ, R9 ;  /* 0x000000ffff0e7224 */ /* 0x000fe200078e0009 */
[----:B--2---:R-:W-:-:S09]  /*3f00*/  MOV R18, R3 ;  /* 0x0000000300127202 */ /* 0x004fd20000000f00 */
[----:B------:R-:W-:Y:S05]  /*3f10*/  @!P0 BRA `(.L_x_143) ;  /* 0x0000000000b48947 */ /* 0x000fea0003800000 */
[----:B------:R-:W-:Y:S01]  /*3f20*/  ISETP.NE.AND P0, PT, R11, RZ, PT ;  /* 0x000000ff0b00720c */ /* 0x000fe20003f05270 */
[----:B----4-:R-:W-:Y:S01]  /*3f30*/  IMAD.MOV.U32 R14, RZ, RZ, R8 ;  /* 0x000000ffff0e7224 */ /* 0x010fe200078e0008 */
[----:B------:R-:W-:Y:S02]  /*3f40*/  MOV R10, R16 ;  /* 0x00000010000a7202 */ /* 0x000fe40000000f00 */
[----:B-1----:R-:W-:-:S09]  /*3f50*/  MOV R18, R13 ;  /* 0x0000000d00127202 */ /* 0x002fd20000000f00 */
[----:B------:R-:W-:Y:S05]  /*3f60*/  @!P0 BRA `(.L_x_143) ;  /* 0x0000000000a08947 */ /* 0x000fea0003800000 */
[-C--:B------:R-:W-:Y:S01]  /*3f70*/  IADD3 R10, PT, PT, R16, R11.reuse, RZ ;  /* 0x0000000b100a7210 */ /* 0x080fe20007ffe0ff */
[----:B------:R-:W-:Y:S01]  /*3f80*/  BSSY.RECONVERGENT B4, `(.L_x_144) ;  /* 0x0000013000047945 */ /* 0x000fe20003800200 */
[----:B------:R-:W-:Y:S02]  /*3f90*/  I2FP.F32.U32 R14, R16 ;  /* 0x00000010000e7245 */ /* 0x000fe40000201000 */
[----:B------:R-:W-:Y:S02]  /*3fa0*/  I2FP.F32.U32 R18, R10 ;  /* 0x0000000a00127245 */ /* 0x000fe40000201000 */
[----:B0-----:R-:W-:Y:S01]  /*3fb0*/  I2FP.F32.U32 R11, R11 ;  /* 0x0000000b000b7245 */ /* 0x001fe20000201000 */
[C---:B------:R-:W-:Y:S01]  /*3fc0*/  FMUL R0, R8.reuse, R14 ;  /* 0x0000000e08007220 */ /* 0x040fe20000400000 */
[----:B------:R-:W0:Y:S03]  /*3fd0*/  MUFU.RCP R15, R18 ;  /* 0x00000012000f7308 */ /* 0x000e260000001000 */
[----:B------:R-:W-:Y:S01]  /*3fe0*/  FFMA R0, R11, R9, R0 ;  /* 0x000000090b007223 */ /* 0x000fe20000000000 */
[----:B------:R-:W-:-:S04]  /*3ff0*/  FADD R9, R8, -R9 ;  /* 0x8000000908097221 */ /* 0x000fc80000000000 */
        /* <DEDUP_REMOVED lines=11> */
.L_x_145:
[----:B------:R-:W-:Y:S05]  /*40b0*/  BSYNC.RECONVERGENT B4 ;  /* 0x0000000000047941 */ /* 0x000fea0003800200 */
.L_x_144:
[----:B------:R-:W0:Y:S01]  /*40c0*/  MUFU.RCP R15, R18 ;  /* 0x00000012000f7308 */ /* 0x000e220000001000 */
[----:B------:R-:W-:Y:S01]  /*40d0*/  FMUL R11, R11, R14 ;  /* 0x0000000e0b0b7220 */ /* 0x000fe20000400000 */
[----:B------:R-:W-:Y:S01]  /*40e0*/  BSSY.RECONVERGENT B4, `(.L_x_146) ;  /* 0x000000e000047945 */ /* 0x000fe20003800200 */
[----:B------:R-:W-:Y:S01]  /*40f0*/  FMUL R9, R9, R9 ;  /* 0x0000000909097220 */ /* 0x000fe20000400000 */
[----:B------:R-:W-:-:S04]  /*4100*/  MOV R14, R2 ;  /* 0x00000002000e7202 */ /* 0x000fc80000000f00 */
        /* <DEDUP_REMOVED lines=11> */
.L_x_147:
[----:B------:R-:W-:Y:S05]  /*41c0*/  BSYNC.RECONVERGENT B4 ;  /* 0x0000000000047941 */ /* 0x000fea0003800200 */
.L_x_146:
[----:B------:R-:W-:-:S04]  /*41d0*/  FADD R18, R13, R3 ;  /* 0x000000030d127221 */ /* 0x000fc80000000000 */
[----:B------:R-:W-:-:S07]  /*41e0*/  FFMA R18, R9, R0, R18 ;  /* 0x0000000009127223 */ /* 0x000fce0000000012 */
.L_x_143:
[----:B------:R-:W-:Y:S05]  /*41f0*/  BSYNC.RECONVERGENT B3 ;  /* 0x0000000000037941 */ /* 0x000fea0003800200 */
.L_x_142:
[----:B------:R-:W-:-:S03]  /*4200*/  UMOV UR5, 0xffffffff ;  /* 0xffffffff00057882 */ /* 0x000fc60000000000 */
[----:B------:R-:W-:Y:S05]  /*4210*/  BRA.DIV UR5, `(.L_x_148) ;  /* 0x0000001205f07947 */ /* 0x000fea000b800000 */
[----:B-1----:R1:W2:Y:S04]  /*4220*/  SHFL.BFLY PT, R13, R10, 0x1, 0x1f ;  /* 0x0c201f000a0d7f89 */ /* 0x0022a800000e0000 */
[----:B----4-:R1:W3:Y:S04]  /*4230*/  SHFL.BFLY PT, R8, R14, 0x1, 0x1f ;  /* 0x0c201f000e087f89 */ /* 0x0102e800000e0000 */
[----:B0-----:R1:W0:Y:S02]  /*4240*/  SHFL.BFLY PT, R9, R18, 0x1, 0x1f ;  /* 0x0c201f0012097f89 */ /* 0x00122400000e0000 */
.L_x_189:
[----:B--2---:R-:W-:Y:S01]  /*4250*/  ISETP.NE.AND P0, PT, R13, RZ, PT ;  /* 0x000000ff0d00720c */ /* 0x004fe20003f05270 */
[----:B------:R-:W-:Y:S01]  /*4260*/  BSSY.RECONVERGENT B3, `(.L_x_149) ;  /* 0x0000030000037945 */ /* 0x000fe20003800200 */
[----:B------:R-:W-:Y:S01]  /*4270*/  MOV R3, R14 ;  /* 0x0000000e00037202 */ /* 0x000fe20000000f00 */
[----:B------:R-:W-:-:S10]  /*4280*/  IMAD.MOV.U32 R0, RZ, RZ, R18 ;  /* 0x000000ffff007224 */ /* 0x000fd400078e0012 */
[----:B------:R-:W-:Y:S05]  /*4290*/  @!P0 BRA `(.L_x_150) ;  /* 0x0000000000b08947 */ /* 0x000fea0003800000 */
[----:B------:R-:W-:Y:S02]  /*42a0*/  ISETP.NE.AND P0, PT, R10, RZ, PT ;  /* 0x000000ff0a00720c */ /* 0x000fe40003f05270 */
[----:B---3--:R-:W-:Y:S02]  /*42b0*/  MOV R3, R8 ;  /* 0x0000000800037202 */ /* 0x008fe40000000f00 */
[----:B0-----:R-:W-:-:S09]  /*42c0*/  MOV R0, R9 ;  /* 0x0000000900007202 */ /* 0x001fd20000000f00 */
[----:B------:R-:W-:Y:S05]  /*42d0*/  @!P0 BRA `(.L_x_150) ;  /* 0x0000000000a08947 */ /* 0x000fea0003800000 */
[----:B------:R-:W-:Y:S01]  /*42e0*/  IMAD.IADD R11, R13, 0x1, R10 ;  /* 0x000000010d0b7824 */ /* 0x000fe200078e020a */
[----:B------:R-:W-:Y:S01]  /*42f0*/  I2FP.F32.U32 R3, R13 ;  /* 0x0000000d00037245 */ /* 0x000fe20000201000 */
[----:B------:R-:W-:Y:S01]  /*4300*/  BSSY.RECONVERGENT B4, `(.L_x_151) ;  /* 0x0000012000047945 */ /* 0x000fe20003800200 */
[----:B-1----:R-:W-:Y:S02]  /*4310*/  I2FP.F32.U32 R10, R10 ;  /* 0x0000000a000a7245 */ /* 0x002fe40000201000 */
        /* <DEDUP_REMOVED lines=16> */
.L_x_152:
[----:B------:R-:W-:Y:S05]  /*4420*/  BSYNC.RECONVERGENT B4 ;  /* 0x0000000000047941 */ /* 0x000fea0003800200 */
.L_x_151:
        /* <DEDUP_REMOVED lines=10> */
[----:B------:R-:W-:Y:S01]  /*44d0*/  IMAD.MOV.U32 R3, RZ, RZ, R2 ;  /* 0x000000ffff037224 */ /* 0x000fe200078e0002 */
[----:B-1----:R-:W-:Y:S06]  /*44e0*/  @!P0 BRA `(.L_x_154) ;  /* 0x0000000000108947 */ /* 0x002fec0003800000 */
[----:B------:R-:W-:Y:S02]  /*44f0*/  MOV R0, R8 ;  /* 0x0000000800007202 */ /* 0x000fe40000000f00 */
[----:B------:R-:W-:Y:S02]  /*4500*/  MOV R2, R11 ;  /* 0x0000000b00027202 */ /* 0x000fe40000000f00 */
[----:B------:R-:W-:-:S07]  /*4510*/  MOV R8, 0x4530 ;  /* 0x0000453000087802 */ /* 0x000fce0000000f00 */
[----:B------:R-:W-:Y:S05]  /*4520*/  CALL.REL.NOINC `($__internal_2_$__cuda_sm3x_div_rn_noftz_f32_slowpath) ;  /* 0x0000001400607944 */ /* 0x000fea0003c00000 */
.L_x_154:
[----:B------:R-:W-:Y:S05]  /*4530*/  BSYNC.RECONVERGENT B4 ;  /* 0x0000000000047941 */ /* 0x000fea0003800200 */
.L_x_153:
[----:B------:R-:W-:-:S04]  /*4540*/  FADD R9, R9, R18 ;  /* 0x0000001209097221 */ /* 0x000fc80000000000 */
[----:B------:R-:W-:-:S07]  /*4550*/  FFMA R0, R10, R0, R9 ;  /* 0x000000000a007223 */ /* 0x000fce0000000009 */
.L_x_150:
[----:B------:R-:W-:Y:S05]  /*4560*/  BSYNC.RECONVERGENT B3 ;  /* 0x0000000000037941 */ /* 0x000fea0003800200 */
.L_x_149:
[----:B------:R-:W2:Y:S01]  /*4570*/  S2R R20, SR_LANEID ;  /* 0x0000000000147919 */ /* 0x000ea20000000000 */
[----:B------:R-:W-:Y:S01]  /*4580*/  FSETP.GEU.AND P0, PT, |R0|, 1.175494350822287508e-38, PT ;  /* 0x008000000000780b */ /* 0x000fe20003f0e200 */
[----:B------:R-:W-:-:S12]  /*4590*/  BSSY.RECONVERGENT B1, `(.L_x_155) ;  /* 0x000005c000017945 */ /* 0x000fd80003800200 */
[----:B------:R-:W-:-:S06]  /*45a0*/  @!P0 FMUL R0, R0, 16777216 ;  /* 0x4b80000000008820 */ /* 0x000fcc0000400000 */
[----:B------:R-:W4:Y:S01]  /*45b0*/  MUFU.RSQ R0, R0 ;  /* 0x0000000000007308 */ /* 0x000f220000001400 */
[----:B--2---:R-:W-:-:S05]  /*45c0*/  IMAD.SHL.U32 R20, R20, 0x4, RZ ;  /* 0x0000000414147824 */ /* 0x004fca00078e00ff */
[----:B------:R-:W-:Y:S01]  /*45d0*/  ISETP.GE.U32.AND P1, PT, R20, R27, PT ;  /* 0x0000001b1400720c */ /* 0x000fe20003f26070 */
[----:B----4-:R-:W-:-:S04]  /*45e0*/  @!P0 FMUL R0, R0, 4096 ;  /* 0x4580000000008820 */ /* 0x010fc80000400000 */
[----:B------:R-:W-:-:S08]  /*45f0*/  FMUL R3, R0, -R3 ;  /* 0x8000000300037220 */ /* 0x000fd00000400000 */
[----:B------:R-:W-:Y:S05]  /*4600*/  @P1 BRA `(.L_x_156) ;  /* 0x0000000400501947 */ /* 0x000fea0003800000 */
[----:B---3--:R-:W2:Y:S01]  /*4610*/  S2R R8, SR_LANEID ;  /* 0x0000000000087919 */ /* 0x008ea20000000000 */
[----:B------:R-:W-:Y:S01]  /*4620*/  ISETP.NE.AND P0, PT, R28, RZ, PT ;  /* 0x000000ff1c00720c */ /* 0x000fe20003f05270 */
[----:B------:R-:W-:Y:S01]  /*4630*/  BSSY.RECONVERGENT B2, `(.L_x_157) ;  /* 0x000002a000027945 */ /* 0x000fe20003800200 */
[----:B--2---:R-:W-:-:S04]  /*4640*/  SHF.L.U32 R8, R8, 0x2, RZ ;  /* 0x0000000208087819 */ /* 0x004fc800000006ff */
[----:B------:R-:W-:Y:S02]  /*4650*/  IADD3 R2, PT, PT, R8, 0x80, RZ ;  /* 0x0000008008027810 */ /* 0x000fe40007ffe0ff */
[----:B------:R-:W-:Y:S02]  /*4660*/  LOP3.LUT R8, RZ, R8, RZ, 0x33, !PT ;  /* 0x00000008ff087212 */ /* 0x000fe400078e33ff */
[----:B------:R-:W-:-:S04]  /*4670*/  VIMNMX.U32 R2, PT, PT, R27, R2, !PT ;  /* 0x000000021b027248 */ /* 0x000fc80007fe0000 */
[----:B------:R-:W-:-:S04]  /*4680*/  IADD3 R2, PT, PT, R2, R8, RZ ;  /* 0x0000000802027210 */ /* 0x000fc80007ffe0ff */
[----:B------:R-:W-:Y:S01]  /*4690*/  ISETP.GE.U32.AND P1, PT, R2, 0x180, PT ;  /* 0x000001800200780c */ /* 0x000fe20003f26070 */
[----:B------:R-:W-:Y:S01]  /*46a0*/  IMAD.MOV.U32 R2, RZ, RZ, R20 ;  /* 0x000000ffff027224 */ /* 0x000fe200078e0014 */
[----:B------:R-:W-:Y:S11]  /*46b0*/  @!P0 BRA `(.L_x_158) ;  /* 0x0000000000848947 */ /* 0x000ff60003800000 */
[----:B0-----:R-:W-:-:S06]  /*46c0*/  IMAD.WIDE.U32 R8, R20, 0x4, R6 ;  /* 0x0000000414087825 */ /* 0x001fcc00078e0006 */
[----:B-1----:R-:W2:Y:S01]  /*46d0*/  LDG.E.128.CONSTANT R8, desc[UR6][R8.64] ;  /* 0x0000000608087981 */ /* 0x002ea2000c1e9d00 */
[----:B------:R-:W-:Y:S01]  /*46e0*/  IMAD.WIDE.U32 R12, R20, 0x4, R4 ;  /* 0x00000004140c7825 */ /* 0x000fe200078e0004 */
[----:B------:R-:W-:Y:S01]  /*46f0*/  ISETP.NE.AND P0, PT, R28, 0x1, PT ;  /* 0x000000011c00780c */ /* 0x000fe20003f05270 */
[----:B------:R-:W0:Y:S02]  /*4700*/  S2R R14, SR_LANEID ;  /* 0x00000000000e7919 */ /* 0x000e240000000000 */
[----:B0-----:R-:W-:-:S04]  /*4710*/  SHF.L.U32 R14, R14, 0x2, RZ ;  /* 0x000000020e0e7819 */ /* 0x001fc800000006ff */
[----:B------:R-:W-:-:S04]  /*4720*/  IADD3 R16, PT, PT, R14, 0x80, RZ ;  /* 0x000000800e107810 */ /* 0x000fc80007ffe0ff */
[----:B------:R-:W-:Y:S01]  /*4730*/  MOV R2, R16 ;  /* 0x0000001000027202 */ /* 0x000fe20000000f00 */
[C-C-:B--2---:R-:W-:Y:S01]  /*4740*/  FFMA R8, R0.reuse, R8, R3.reuse ;  /* 0x0000000800087223 */ /* 0x144fe20000000003 */
[C-C-:B------:R-:W-:Y:S01]  /*4750*/  FFMA R9, R0.reuse, R9, R3.reuse ;  /* 0x0000000900097223 */ /* 0x140fe20000000003 */
[C-C-:B------:R-:W-:Y:S01]  /*4760*/  FFMA R10, R0.reuse, R10, R3.reuse ;  /* 0x0000000a000a7223 */ /* 0x140fe20000000003 */
[----:B------:R-:W-:-:S05]  /*4770*/  FFMA R11, R0, R11, R3 ;  /* 0x0000000b000b7223 */ /* 0x000fca0000000003 */
[----:B------:R2:W-:Y:S01]  /*4780*/  STG.E.EF.128 desc[UR6][R12.64], R8 ;  /* 0x000000080c007986 */ /* 0x0005e2000c001d06 */
[----:B------:R-:W-:Y:S05]  /*4790*/  @!P0 BRA `(.L_x_158) ;  /* 0x00000000004c8947 */ /* 0x000fea0003800000 */
[----:B------:R-:W-:Y:S01]  /*47a0*/  ISETP.NE.AND P0, PT, R28, 0x2, PT ;  /* 0x000000021c00780c */ /* 0x000fe20003f05270 */
[----:B------:R-:W-:Y:S02]  /*47b0*/  VIADD R2, R20, 0x100 ;  /* 0x0000010014027836 */ /* 0x000fe40000000000 */
[----:B--2---:R-:W-:-:S06]  /*47c0*/  IMAD.WIDE.U32 R12, R16, 0x4, R6 ;  /* 0x00000004100c7825 */ /* 0x004fcc00078e0006 */
[----:B------:R-:W2:Y:S04]  /*47d0*/  LDG.E.128.CONSTANT R12, desc[UR6][R12.64] ;  /* 0x000000060c0c7981 */ /* 0x000ea8000c1e9d00 */
[----:B------:R-:W-:-:S06]  /*47e0*/  @P0 IMAD.WIDE.U32 R8, R2, 0x4, R6 ;  /* 0x0000000402080825 */ /* 0x000fcc00078e0006 */
[----:B------:R-:W3:Y:S01]  /*47f0*/  @P0 LDG.E.128.CONSTANT R8, desc[UR6][R8.64] ;  /* 0x0000000608080981 */ /* 0x000ee2000c1e9d00 */
[----:B------:R-:W-:-:S04]  /*4800*/  IMAD.WIDE.U32 R18, R16, 0x4, R4 ;  /* 0x0000000410127825 */ /* 0x000fc800078e0004 */
[----:B------:R-:W-:Y:S01]  /*4810*/  @P0 IMAD.WIDE.U32 R16, R2, 0x4, R4 ;  /* 0x0000000402100825 */ /* 0x000fe200078e0004 */
[----:B------:R-:W-:-:S03]  /*4820*/  @P0 IADD3 R2, PT, PT, R20, 0x180, RZ ;  /* 0x0000018014020810 */ /* 0x000fc60007ffe0ff */
[C-C-:B--2---:R-:W-:Y:S01]  /*4830*/  FFMA R12, R0.reuse, R12, R3.reuse ;  /* 0x0000000c000c7223 */ /* 0x144fe20000000003 */
[C-C-:B------:R-:W-:Y:S01]  /*4840*/  FFMA R13, R0.reuse, R13, R3.reuse ;  /* 0x0000000d000d7223 */ /* 0x140fe20000000003 */
[C-C-:B------:R-:W-:Y:S01]  /*4850*/  FFMA R14, R0.reuse, R14, R3.reuse ;  /* 0x0000000e000e7223 */ /* 0x140fe20000000003 */
[C-C-:B------:R-:W-:Y:S01]  /*4860*/  FFMA R15, R0.reuse, R15, R3.reuse ;  /* 0x0000000f000f7223 */ /* 0x140fe20000000003 */
[C-C-:B---3--:R-:W-:Y:S01]  /*4870*/  @P0 FFMA R8, R0.reuse, R8, R3.reuse ;  /* 0x0000000800080223 */ /* 0x148fe20000000003 */
[C-C-:B------:R-:W-:Y:S01]  /*4880*/  @P0 FFMA R9, R0.reuse, R9, R3.reuse ;  /* 0x0000000900090223 */ /* 0x140fe20000000003 */
[C-C-:B------:R-:W-:Y:S01]  /*4890*/  @P0 FFMA R10, R0.reuse, R10, R3.reuse ;  /* 0x0000000a000a0223 */ /* 0x140fe20000000003 */
[----:B------:R-:W-:Y:S01]  /*48a0*/  @P0 FFMA R11, R0, R11, R3 ;  /* 0x0000000b000b0223 */ /* 0x000fe20000000003 */
[----:B------:R3:W-:Y:S04]  /*48b0*/  STG.E.EF.128 desc[UR6][R18.64], R12 ;  /* 0x0000000c12007986 */ /* 0x0007e8000c001d06 */
[----:B------:R3:W-:Y:S02]  /*48c0*/  @P0 STG.E.EF.128 desc[UR6][R16.64], R8 ;  /* 0x0000000810000986 */ /* 0x0007e4000c001d06 */
.L_x_158:
[----:B------:R-:W-:Y:S05]  /*48d0*/  BSYNC.RECONVERGENT B2 ;  /* 0x0000000000027941 */ /* 0x000fea0003800200 */
.L_x_157:
[----:B------:R-:W-:Y:S05]  /*48e0*/  @!P1 BRA `(.L_x_156) ;  /* 0x0000000000989947 */ /* 0x000fea0003800000 */
.L_x_159:
[----:B0-234-:R-:W-:-:S06]  /*48f0*/  IMAD.WIDE.U32 R8, R2, 0x4, R6 ;  /* 0x0000000402087825 */ /* 0x01dfcc00078e0006 */
[----:B-1----:R-:W2:Y:S01]  /*4900*/  LDG.E.128.CONSTANT R8, desc[UR6][R8.64] ;  /* 0x0000000608087981 */ /* 0x002ea2000c1e9d00 */
[C---:B------:R-:W-:Y:S01]  /*4910*/  IADD3 R20, PT, PT, R2.reuse, 0x80, RZ ;  /* 0x0000008002147810 */ /* 0x040fe20007ffe0ff */
[C---:B------:R-:W-:Y:S01]  /*4920*/  IMAD.WIDE.U32 R12, R2.reuse, 0x4, R4 ;  /* 0x00000004020c7825 */ /* 0x040fe200078e0004 */
[----:B------:R-:W-:-:S03]  /*4930*/  IADD3 R21, PT, PT, R2, 0x100, RZ ;  /* 0x0000010002157810 */ /* 0x000fc60007ffe0ff */
[----:B------:R-:W-:-:S04]  /*4940*/  IMAD.WIDE.U32 R16, R20, 0x4, R6 ;  /* 0x0000000414107825 */ /* 0x000fc800078e0006 */
[----:B------:R-:W-:Y:S02]  /*4950*/  VIADD R22, R2, 0x180 ;  /* 0x0000018002167836 */ /* 0x000fe40000000000 */
[----:B------:R-:W3:Y:S01]  /*4960*/  LDG.E.128.CONSTANT R16, desc[UR6][R16.64] ;  /* 0x0000000610107981 */ /* 0x000ee2000c1e9d00 */
[C-C-:B--2---:R-:W-:Y:S01]  /*4970*/  FFMA R8, R0.reuse, R8, R3.reuse ;  /* 0x0000000800087223 */ /* 0x144fe20000000003 */
[C-C-:B------:R-:W-:Y:S01]  /*4980*/  FFMA R9, R0.reuse, R9, R3.reuse ;  /* 0x0000000900097223 */ /* 0x140fe20000000003 */
[C-C-:B------:R-:W-:Y:S01]  /*4990*/  FFMA R10, R0.reuse, R10, R3.reuse ;  /* 0x0000000a000a7223 */ /* 0x140fe20000000003 */
[----:B------:R-:W-:-:S05]  /*49a0*/  FFMA R11, R0, R11, R3 ;  /* 0x0000000b000b7223 */ /* 0x000fca0000000003 */
[----:B------:R0:W-:Y:S02]  /*49b0*/  STG.E.EF.128 desc[UR6][R12.64], R8 ;  /* 0x000000080c007986 */ /* 0x0001e4000c001d06 */
[----:B0-----:R-:W-:-:S04]  /*49c0*/  IMAD.WIDE.U32 R8, R21, 0x4, R6 ;  /* 0x0000000415087825 */ /* 0x001fc800078e0006 */
[----:B------:R-:W-:Y:S02]  /*49d0*/  IMAD.WIDE.U32 R12, R22, 0x4, R6 ;  /* 0x00000004160c7825 */ /* 0x000fe400078e0006 */
[----:B------:R-:W2:Y:S04]  /*49e0*/  LDG.E.128.CONSTANT R8, desc[UR6][R8.64] ;  /* 0x0000000608087981 */ /* 0x000ea8000c1e9d00 */
[----:B------:R-:W4:Y:S01]  /*49f0*/  LDG.E.128.CONSTANT R12, desc[UR6][R12.64] ;  /* 0x000000060c0c7981 */ /* 0x000f22000c1e9d00 */
[C-C-:B---3--:R-:W-:Y:S01]  /*4a00*/  FFMA R16, R0.reuse, R16, R3.reuse ;  /* 0x0000001000107223 */ /* 0x148fe20000000003 */
[C-C-:B------:R-:W-:Y:S01]  /*4a10*/  FFMA R17, R0.reuse, R17, R3.reuse ;  /* 0x0000001100117223 */ /* 0x140fe20000000003 */
[C-C-:B------:R-:W-:Y:S01]  /*4a20*/  FFMA R18, R0.reuse, R18, R3.reuse ;  /* 0x0000001200127223 */ /* 0x140fe20000000003 */
[----:B------:R-:W-:Y:S01]  /*4a30*/  FFMA R19, R0, R19, R3 ;  /* 0x0000001300137223 */ /* 0x000fe20000000003 */
[----:B------:R-:W-:-:S05]  /*4a40*/  IMAD.WIDE.U32 R24, R20, 0x4, R4 ;  /* 0x0000000414187825 */ /* 0x000fca00078e0004 */
[----:B------:R0:W-:Y:S01]  /*4a50*/  STG.E.EF.128 desc[UR6][R24.64], R16 ;  /* 0x0000001018007986 */ /* 0x0001e2000c001d06 */
[----:B------:R-:W-:-:S04]  /*4a60*/  IADD3 R2, PT, PT, R2, 0x200, RZ ;  /* 0x0000020002027810 */ /* 0x000fc80007ffe0ff */
[----:B------:R-:W-:Y:S01]  /*4a70*/  ISETP.GE.U32.AND P0, PT, R2, R27, PT ;  /* 0x0000001b0200720c */ /* 0x000fe20003f06070 */
[----:B0-----:R-:W-:-:S04]  /*4a80*/  IMAD.WIDE.U32 R18, R21, 0x4, R4 ;  /* 0x0000000415127825 */ /* 0x001fc800078e0004 */
[----:B------:R-:W-:-:S04]  /*4a90*/  IMAD.WIDE.U32 R16, R22, 0x4, R4 ;  /* 0x0000000416107825 */ /* 0x000fc800078e0004 */
[C-C-:B--2---:R-:W-:Y:S01]  /*4aa0*/  FFMA R8, R0.reuse, R8, R3.reuse ;  /* 0x0000000800087223 */ /* 0x144fe20000000003 */
[C-C-:B------:R-:W-:Y:S01]  /*4ab0*/  FFMA R9, R0.reuse, R9, R3.reuse ;  /* 0x0000000900097223 */ /* 0x140fe20000000003 */
[C-C-:B------:R-:W-:Y:S01]  /*4ac0*/  FFMA R10, R0.reuse, R10, R3.reuse ;  /* 0x0000000a000a7223 */ /* 0x140fe20000000003 */
[C-C-:B------:R-:W-:Y:S01]  /*4ad0*/  FFMA R11, R0.reuse, R11, R3.reuse ;  /* 0x0000000b000b7223 */ /* 0x140fe20000000003 */
[C-C-:B----4-:R-:W-:Y:S01]  /*4ae0*/  FFMA R12, R0.reuse, R12, R3.reuse ;  /* 0x0000000c000c7223 */ /* 0x150fe20000000003 */
[C-C-:B------:R-:W-:Y:S01]  /*4af0*/  FFMA R13, R0.reuse, R13, R3.reuse ;  /* 0x0000000d000d7223 */ /* 0x140fe20000000003 */
[C-C-:B------:R-:W-:Y:S01]  /*4b00*/  FFMA R14, R0.reuse, R14, R3.reuse ;  /* 0x0000000e000e7223 */ /* 0x140fe20000000003 */
[----:B------:R-:W-:Y:S01]  /*4b10*/  FFMA R15, R0, R15, R3 ;  /* 0x0000000f000f7223 */ /* 0x000fe20000000003 */
[----:B------:R4:W-:Y:S04]  /*4b20*/  STG.E.EF.128 desc[UR6][R18.64], R8 ;  /* 0x0000000812007986 */ /* 0x0009e8000c001d06 */
[----:B------:R4:W-:Y:S01]  /*4b30*/  STG.E.EF.128 desc[UR6][R16.64], R12 ;  /* 0x0000000c10007986 */ /* 0x0009e2000c001d06 */
[----:B------:R-:W-:Y:S05]  /*4b40*/  @!P0 BRA `(.L_x_159) ;  /* 0xfffffffc00688947 */ /* 0x000fea000383ffff */
.L_x_156:
[----:B------:R-:W-:Y:S05]  /*4b50*/  BSYNC.RECONVERGENT B1 ;  /* 0x0000000000017941 */ /* 0x000fea0003800200 */
.L_x_155:
[----:B--234-:R-:W2:Y:S01]  /*4b60*/  S2R R8, SR_LANEID ;  /* 0x0000000000087919 */ /* 0x01cea20000000000 */
[----:B------:R-:W3:Y:S01]  /*4b70*/  LDCU UR5, c[0x0][0x384] ;  /* 0x00007080ff0577ac */ /* 0x000ee20008000800 */
[----:B--2---:R-:W-:-:S04]  /*4b80*/  IADD3 R8, PT, PT, R27, R8, RZ ;  /* 0x000000081b087210 */ /* 0x004fc80007ffe0ff */
[----:B---3--:R-:W-:-:S13]  /*4b90*/  ISETP.GE.U32.AND P0, PT, R8, UR5, PT ;  /* 0x0000000508007c0c */ /* 0x008fda000bf06070 */
[----:B------:R-:W-:Y:S05]  /*4ba0*/  @P0 BRA `(.L_x_8) ;  /* 0x0000000000cc0947 */ /* 0x000fea0003800000 */
[----:B0-----:R-:W2:Y:S01]  /*4bb0*/  LDL R9, [R1+0x4] ;  /* 0x0000040001097983 */ /* 0x001ea20000100800 */
[----:B------:R-:W-:Y:S01]  /*4bc0*/  BSSY.RECONVERGENT B1, `(.L_x_160) ;  /* 0x0000019000017945 */ /* 0x000fe20003800200 */
[----:B------:R-:W-:Y:S02]  /*4bd0*/  MOV R2, R8 ;  /* 0x0000000800027202 */ /* 0x000fe40000000f00 */
[----:B--2---:R-:W-:-:S13]  /*4be0*/  ISETP.NE.AND P0, PT, R9, 0x3, PT ;  /* 0x000000030900780c */ /* 0x004fda0003f05270 */
[----:B------:R-:W-:Y:S05]  /*4bf0*/  @!P0 BRA `(.L_x_161) ;  /* 0x0000000000548947 */ /* 0x000fea0003800000 */
[----:B------:R-:W-:Y:S01]  /*4c00*/  IMAD.MOV.U32 R13, RZ, RZ, RZ ;  /* 0x000000ffff0d7224 */ /* 0x000fe200078e00ff */
[----:B------:R-:W-:-:S07]  /*4c10*/  MOV R11, R8 ;  /* 0x00000008000b7202 */ /* 0x000fce0000000f00 */
.L_x_162:
[----:B--2---:R-:W-:-:S05]  /*4c20*/  IMAD.WIDE.U32 R8, R11, 0x4, R6 ;  /* 0x000000040b087825 */ /* 0x004fca00078e0006 */
[----:B------:R0:W2:Y:S01]  /*4c30*/  LDG.E.CONSTANT R2, desc[UR6][R8.64] ;  /* 0x0000000608027981 */ /* 0x0000a2000c1e9900 */
[----:B------:R-:W-:-:S04]  /*4c40*/  IADD3 R17, PT, PT, R13, 0x1, RZ ;  /* 0x000000010d117810 */ /* 0x000fc80007ffe0ff */
[----:B------:R-:W-:Y:S01]  /*4c50*/  ISETP.NE.AND P0, PT, R17, R26, PT ;  /* 0x0000001a1100720c */ /* 0x000fe20003f05270 */
[----:B0-----:R-:W-:-:S04]  /*4c60*/  IMAD.WIDE.U32 R8, R11, 0x4, R4 ;  /* 0x000000040b087825 */ /* 0x001fc800078e0004 */
[----:B--2---:R-:W-:Y:S01]  /*4c70*/  FFMA R15, R0, R2, R3 ;  /* 0x00000002000f7223 */ /* 0x004fe20000000003 */
[----:B------:R-:W-:-:S04]  /*4c80*/  IADD3 R2, PT, PT, R11, 0x20, RZ ;  /* 0x000000200b027810 */ /* 0x000fc80007ffe0ff */
[----:B------:R0:W-:Y:S03]  /*4c90*/  STG.E.EF desc[UR6][R8.64], R15 ;  /* 0x0000000f08007986 */ /* 0x0001e6000c001906 */
[----:B------:R-:W-:Y:S05]  /*4ca0*/  @!P0 BRA `(.L_x_161) ;  /* 0x0000000000288947 */ /* 0x000fea0003800000 */
[----:B0-----:R-:W-:-:S05]  /*4cb0*/  IMAD.WIDE.U32 R8, R2, 0x4, R6 ;  /* 0x0000000402087825 */ /* 0x001fca00078e0006 */
[----:B-1----:R0:W2:Y:S01]  /*4cc0*/  LDG.E.CONSTANT R10, desc[UR6][R8.64] ;  /* 0x00000006080a7981 */ /* 0x0020a2000c1e9900 */
[----:B------:R-:W-:-:S05]  /*4cd0*/  VIADD R13, R13, 0x2 ;  /* 0x000000020d0d7836 */ /* 0x000fca0000000000 */
[----:B------:R-:W-:Y:S01]  /*4ce0*/  ISETP.NE.AND P0, PT, R13, R26, PT ;  /* 0x0000001a0d00720c */ /* 0x000fe20003f05270 */
[----:B0-----:R-:W-:Y:S01]  /*4cf0*/  IMAD.WIDE.U32 R8, R2, 0x4, R4 ;  /* 0x0000000402087825 */ /* 0x001fe200078e0004 */
[----:B------:R-:W-:-:S04]  /*4d00*/  IADD3 R2, PT, PT, R11, 0x40, RZ ;  /* 0x000000400b027810 */ /* 0x000fc80007ffe0ff */
[----:B------:R-:W-:Y:S01]  /*4d10*/  MOV R11, R2 ;  /* 0x00000002000b7202 */ /* 0x000fe20000000f00 */
[----:B--2---:R-:W-:-:S05]  /*4d20*/  FFMA R15, R0, R10, R3 ;  /* 0x0000000a000f7223 */ /* 0x004fca0000000003 */
[----:B------:R2:W-:Y:S01]  /*4d30*/  STG.E.EF desc[UR6][R8.64], R15 ;  /* 0x0000000f08007986 */ /* 0x0005e2000c001906 */
[----:B------:R-:W-:Y:S05]  /*4d40*/  @P0 BRA `(.L_x_162) ;  /* 0xfffffffc00b40947 */ /* 0x000fea000383ffff */
.L_x_161:
[----:B------:R-:W-:Y:S05]  /*4d50*/  BSYNC.RECONVERGENT B1 ;  /* 0x0000000000017941 */ /* 0x000fea0003800200 */
.L_x_160:
[----:B0-2---:R-:W2:Y:S02]  /*4d60*/  LDL R8, [R1] ;  /* 0x0000000001087983 */ /* 0x005ea40000100800 */
[----:B--2---:R-:W-:-:S13]  /*4d70*/  ISETP.GE.U32.AND P0, PT, R8, 0x40, PT ;  /* 0x000000400800780c */ /* 0x004fda0003f06070 */
[----:B------:R-:W-:Y:S05]  /*4d80*/  @!P0 BRA `(.L_x_8) ;  /* 0x0000000000548947 */ /* 0x000fea0003800000 */
.L_x_163:
[C---:B------:R-:W-:Y:S01]  /*4d90*/  IADD3 R16, PT, PT, R2.reuse, 0x20, RZ ;  /* 0x0000002002107810 */ /* 0x040fe20007ffe0ff */
[C---:B-1----:R-:W-:Y:S01]  /*4da0*/  VIADD R14, R2.reuse, 0x40 ;  /* 0x00000040020e7836 */ /* 0x042fe20000000000 */
[----:B------:R-:W0:Y:S01]  /*4db0*/  LDCU UR5, c[0x0][0x384] ;  /* 0x00007080ff0577ac */ /* 0x000e220008000800 */
[----:B--2---:R-:W-:-:S04]  /*4dc0*/  IMAD.WIDE.U32 R8, R2, 0x4, R6 ;  /* 0x0000000402087825 */ /* 0x004fc800078e0006 */
[--C-:B------:R-:W-:Y:S01]  /*4dd0*/  IMAD.WIDE.U32 R10, R16, 0x4, R6.reuse ;  /* 0x00000004100a7825 */ /* 0x100fe200078e0006 */
[----:B------:R1:W2:Y:S03]  /*4de0*/  LDG.E.CONSTANT R15, desc[UR6][R8.64] ;  /* 0x00000006080f7981 */ /* 0x0002a6000c1e9900 */
[----:B------:R-:W-:Y:S01]  /*4df0*/  IMAD.WIDE.U32 R12, R14, 0x4, R6 ;  /* 0x000000040e0c7825 */ /* 0x000fe200078e0006 */
[----:B------:R3:W4:Y:S04]  /*4e00*/  LDG.E.CONSTANT R17, desc[UR6][R10.64] ;  /* 0x000000060a117981 */ /* 0x000728000c1e9900 */
[----:B------:R5:W4:Y:S01]  /*4e10*/  LDG.E.CONSTANT R18, desc[UR6][R12.64] ;  /* 0x000000060c127981 */ /* 0x000b22000c1e9900 */
[----:B-1----:R-:W-:-:S04]  /*4e20*/  IMAD.WIDE.U32 R8, R2, 0x4, R4 ;  /* 0x0000000402087825 */ /* 0x002fc800078e0004 */
[----:B---3--:R-:W-:-:S04]  /*4e30*/  IMAD.WIDE.U32 R10, R16, 0x4, R4 ;  /* 0x00000004100a7825 */ /* 0x008fc800078e0004 */
[----:B-----5:R-:W-:Y:S01]  /*4e40*/  IMAD.WIDE.U32 R12, R14, 0x4, R4 ;  /* 0x000000040e0c7825 */ /* 0x020fe200078e0004 */
[----:B------:R-:W-:-:S04]  /*4e50*/  IADD3 R2, PT, PT, R2, 0x60, RZ ;  /* 0x0000006002027810 */ /* 0x000fc80007ffe0ff */
[----:B0-----:R-:W-:Y:S01]  /*4e60*/  ISETP.GE.U32.AND P0, PT, R2, UR5, PT ;  /* 0x0000000502007c0c */ /* 0x001fe2000bf06070 */
[C-C-:B--2---:R-:W-:Y:S01]  /*4e70*/  FFMA R15, R0.reuse, R15, R3.reuse ;  /* 0x0000000f000f7223 */ /* 0x144fe20000000003 */
[----:B----4-:R-:W-:-:S04]  /*4e80*/  FFMA R17, R0, R17, R3 ;  /* 0x0000001100117223 */ /* 0x010fc80000000003 */
[----:B------:R2:W-:Y:S01]  /*4e90*/  STG.E.EF desc[UR6][R8.64], R15 ;  /* 0x0000000f08007986 */ /* 0x0005e2000c001906 */
[----:B------:R-:W-:-:S03]  /*4ea0*/  FFMA R19, R0, R18, R3 ;  /* 0x0000001200137223 */ /* 0x000fc60000000003 */
[----:B------:R2:W-:Y:S04]  /*4eb0*/  STG.E.EF desc[UR6][R10.64], R17 ;  /* 0x000000110a007986 */ /* 0x0005e8000c001906 */
[----:B------:R2:W-:Y:S01]  /*4ec0*/  STG.E.EF desc[UR6][R12.64], R19 ;  /* 0x000000130c007986 */ /* 0x0005e2000c001906 */
[----:B------:R-:W-:Y:S05]  /*4ed0*/  @!P0 BRA `(.L_x_163) ;  /* 0xfffffffc00ac8947 */ /* 0x000fea000383ffff */
.L_x_8:
[----:B------:R-:W-:Y:S05]  /*4ee0*/  BSYNC B0 ;  /* 0x0000000000007941 */ /* 0x000fea0003800000 */
.L_x_7:
[----:B------:R-:W1:Y:S01]  /*4ef0*/  LDC.64 R2, c[0x0][0x390] ;  /* 0x0000e400ff027b82 */ /* 0x000e620000000a00 */
[----:B------:R-:W3:Y:S01]  /*4f00*/  LDCU UR5, c[0x0][0x380] ;  /* 0x00007000ff0577ac */ /* 0x000ee20008000800 */
[----:B------:R-:W-:-:S06]  /*4f10*/  IADD3 R29, PT, PT, R29, UR4, RZ ;  /* 0x000000041d1d7c10 */ /* 0x000fcc000fffe0ff */
[----:B0-2---:R-:W0:Y:S01]  /*4f20*/  LDC.64 R8, c[0x0][0x3a0] ;  /* 0x0000e800ff087b82 */ /* 0x005e220000000a00 */
[----:B---3--:R-:W-:Y:S01]  /*4f30*/  ISETP.GE.U32.AND P0, PT, R29, UR5, PT ;  /* 0x000000051d007c0c */ /* 0x008fe2000bf06070 */
[----:B-1----:R-:W-:-:S04]  /*4f40*/  IMAD.WIDE.U32 R10, R2, UR4, RZ ;  /* 0x00000004020a7c25 */ /* 0x002fc8000f8e00ff */
[----:B------:R-:W-:Y:S01]  /*4f50*/  IMAD R3, R3, UR4, R11 ;  /* 0x0000000403037c24 */ /* 0x000fe2000f8e020b */
[----:B------:R-:W-:Y:S01]  /*4f60*/  LEA R6, P1, R10, R6, 0x2 ;  /* 0x000000060a067211 */ /* 0x000fe200078210ff */
[----:B0-----:R-:W-:-:S03]  /*4f70*/  IMAD.WIDE.U32 R12, R8, UR4, RZ ;  /* 0x00000004080c7c25 */ /* 0x001fc6000f8e00ff */
[----:B------:R-:W-:Y:S01]  /*4f80*/  LEA.HI.X R7, R10, R7, R3, 0x2, P1 ;  /* 0x000000070a077211 */ /* 0x000fe200008f1403 */
[----:B------:R-:W-:Y:S01]  /*4f90*/  IMAD R9, R9, UR4, R13 ;  /* 0x0000000409097c24 */ /* 0x000fe2000f8e020d */
[----:B------:R-:W-:-:S04]  /*4fa0*/  LEA R0, P2, R12, R4, 0x2 ;  /* 0x000000040c007211 */ /* 0x000fc800078410ff */
[----:B------:R-:W-:Y:S01]  /*4fb0*/  LEA.HI.X R5, R12, R5, R9, 0x2, P2 ;  /* 0x000000050c057211 */ /* 0x000fe200010f1409 */
[----:B------:R-:W-:Y:S08]  /*4fc0*/  @!P0 BRA `(.L_x_164) ;  /* 0xffffffb000c08947 */ /* 0x000ff0000383ffff */
[----:B------:R-:W-:Y:S05]  /*4fd0*/  EXIT ;  /* 0x000000000000794d */ /* 0x000fea0003800000 */
.L_x_120:
[----:B------:R-:W-:Y:S01]  /*4fe0*/  HFMA2 R12, -RZ, RZ, 0, 1.847743988037109375e-06 ;  /* 0x0000001fff0c7431 */ /* 0x000fe200000001ff */
[----:B------:R-:W-:Y:S01]  /*4ff0*/  BSSY B1, `(.L_x_165) ;  /* 0x0000007000017945 */ /* 0x000fe20003800000 */
[----:B------:R-:W-:Y:S01]  /*5000*/  MOV R0, R16 ;  /* 0x0000001000007202 */ /* 0x000fe20000000f00 */
[----:B------:R-:W-:Y:S01]  /*5010*/  IMAD.MOV.U32 R2, RZ, RZ, 0x10 ;  /* 0x00000010ff027424 */ /* 0x000fe200078e00ff */
[----:B------:R-:W-:-:S07]  /*5020*/  MOV R15, 0xffffffff ;  /* 0xffffffff000f7802 */ /* 0x000fce0000000f00 */
[----:B------:R-:W-:Y:S05]  /*5030*/  WARPSYNC.COLLECTIVE R15, `(.L_x_166) ;  /* 0x000000000f087348 */ /* 0x000fea0003c00000 */
[----:B------:R0:W1:Y:S02]  /*5040*/  SHFL.BFLY P0, R17, R0, R2, R12 ;  /* 0x0c00000200117389 */ /* 0x000064000000000c */
[----:B01----:R-:W-:Y:S05]  /*5050*/  ENDCOLLECTIVE ;  /* 0x000000000000791b */ /* 0x003fea0003800000 */
.L_x_166:
[----:B------:R-:W-:Y:S05]  /*5060*/  BSYNC B1 ;  /* 0x0000000000017941 */ /* 0x000fea0003800000 */
.L_x_165:
[----:B------:R-:W-:Y:S02]  /*5070*/  HFMA2 R2, -RZ, RZ, 0, 9.5367431640625e-07 ;  /* 0x00000010ff027431 */ /* 0x000fe400000001ff */
[----:B------:R-:W-:Y:S01]  /*5080*/  IMAD.MOV.U32 R0, RZ, RZ, R8 ;  /* 0x000000ffff007224 */ /* 0x000fe200078e0008 */
[----:B------:R-:W-:Y:S02]  /*5090*/  MOV R12, 0x1f ;  /* 0x0000001f000c7802 */ /* 0x000fe40000000f00 */
[----:B------:R-:W-:Y:S02]  /*50a0*/  MOV R15, 0xffffffff ;  /* 0xffffffff000f7802 */ /* 0x000fe40000000f00 */
[----:B------:R-:W-:-:S07]  /*50b0*/  MOV R19, R17 ;  /* 0x0000001100137202 */ /* 0x000fce0000000f00 */
[----:B------:R-:W-:Y:S05]  /*50c0*/  WARPSYNC.COLLECTIVE R15, `(.L_x_167) ;  /* 0x000000000f087348 */ /* 0x000fea0003c00000 */
[----:B------:R0:W1:Y:S02]  /*50d0*/  SHFL.BFLY P0, R17, R0, R2, R12 ;  /* 0x0c00000200117389 */ /* 0x000064000000000c */
[----:B01----:R-:W-:Y:S05]  /*50e0*/  ENDCOLLECTIVE ;  /* 0x000000000000791b */ /* 0x003fea0003800000 */
.L_x_167:
[----:B------:R-:W-:Y:S01]  /*50f0*/  MOV R0, R10 ;  /* 0x0000000a00007202 */ /* 0x000fe20000000f00 */
[----:B------:R-:W-:-:S07]  /*5100*/  IMAD.MOV.U32 R18, RZ, RZ, R17 ;  /* 0x000000ffff127224 */ /* 0x000fce00078e0011 */
[----:B------:R-:W-:Y:S05]  /*5110*/  WARPSYNC.COLLECTIVE R15, `(.L_x_168) ;  /* 0x000000000f087348 */ /* 0x000fea0003c00000 */
[----:B------:R0:W1:Y:S02]  /*5120*/  SHFL.BFLY P0, R17, R0, R2, R12 ;  /* 0x0c00000200117389 */ /* 0x000064000000000c */
[----:B01----:R-:W-:Y:S05]  /*5130*/  ENDCOLLECTIVE ;  /* 0x000000000000791b */ /* 0x003fea0003800000 */
.L_x_168:
[----:B------:R-:W-:Y:S01]  /*5140*/  MOV R13, R17 ;  /* 0x00000011000d7202 */ /* 0x000fe20000000f00 */
[----:B------:R-:W-:Y:S06]  /*5150*/  BRA `(.L_x_169) ;  /* 0xffffffe000b07947 */ /* 0x000fec000383ffff */
.L_x_127:
[----:B------:R-:W-:Y:S01]  /*5160*/  HFMA2 R12, -RZ, RZ, 0, 1.847743988037109375e-06 ;  /* 0x0000001fff0c7431 */ /* 0x000fe200000001ff */
[----:B------:R-:W-:Y:S01]  /*5170*/  BSSY B1, `(.L_x_170) ;  /* 0x0000007000017945 */ /* 0x000fe20003800000 */
[----:B------:R-:W-:Y:S01]  /*5180*/  MOV R0, R11 ;  /* 0x0000000b00007202 */ /* 0x000fe20000000f00 */
[----:B------:R-:W-:Y:S01]  /*5190*/  IMAD.MOV.U32 R2, RZ, RZ, 0x8 ;  /* 0x00000008ff027424 */ /* 0x000fe200078e00ff */
[----:B------:R-:W-:-:S07]  /*51a0*/  MOV R15, 0xffffffff ;  /* 0xffffffff000f7802 */ /* 0x000fce0000000f00 */
[----:B0-23--:R-:W-:Y:S05]  /*51b0*/  WARPSYNC.COLLECTIVE R15, `(.L_x_171) ;  /* 0x000000000f087348 */ /* 0x00dfea0003c00000 */
[----:B------:R1:W4:Y:S02]  /*51c0*/  SHFL.BFLY P0, R17, R0, R2, R12 ;  /* 0x0c00000200117389 */ /* 0x000324000000000c */
[----:B01234-:R-:W-:Y:S05]  /*51d0*/  ENDCOLLECTIVE ;  /* 0x000000000000791b */ /* 0x01ffea0003800000 */
.L_x_171:
[----:B------:R-:W-:Y:S05]  /*51e0*/  BSYNC B1 ;  /* 0x0000000000017941 */ /* 0x000fea0003800000 */
.L_x_170:
[----:B------:R-:W-:Y:S02]  /*51f0*/  HFMA2 R2, -RZ, RZ, 0, 4.76837158203125e-07 ;  /* 0x00000008ff027431 */ /* 0x000fe400000001ff */
[----:B------:R-:W-:Y:S01]  /*5200*/  IMAD.MOV.U32 R0, RZ, RZ, R9 ;  /* 0x000000ffff007224 */ /* 0x000fe200078e0009 */
[----:B------:R-:W-:Y:S02]  /*5210*/  MOV R12, 0x1f ;  /* 0x0000001f000c7802 */ /* 0x000fe40000000f00 */
[----:B------:R-:W-:Y:S02]  /*5220*/  MOV R15, 0xffffffff ;  /* 0xffffffff000f7802 */ /* 0x000fe40000000f00 */
[----:B------:R-:W-:-:S07]  /*5230*/  MOV R16, R17 ;  /* 0x0000001100107202 */ /* 0x000fce0000000f00 */
[----:B------:R-:W-:Y:S05]  /*5240*/  WARPSYNC.COLLECTIVE R15, `(.L_x_172) ;  /* 0x000000000f087348 */ /* 0x000fea0003c00000 */
[----:B------:R0:W1:Y:S02]  /*5250*/  SHFL.BFLY P0, R17, R0, R2, R12 ;  /* 0x0c00000200117389 */ /* 0x000064000000000c */
[----:B01----:R-:W-:Y:S05]  /*5260*/  ENDCOLLECTIVE ;  /* 0x000000000000791b */ /* 0x003fea0003800000 */
.L_x_172:
[----:B------:R-:W-:Y:S01]  /*5270*/  MOV R0, R3 ;  /* 0x0000000300007202 */ /* 0x000fe20000000f00 */
[----:B------:R-:W-:-:S07]  /*5280*/  IMAD.MOV.U32 R8, RZ, RZ, R17 ;  /* 0x000000ffff087224 */ /* 0x000fce00078e0011 */
[----:B------:R-:W-:Y:S05]  /*5290*/  WARPSYNC.COLLECTIVE R15, `(.L_x_173) ;  /* 0x000000000f087348 */ /* 0x000fea0003c00000 */
[----:B------:R0:W1:Y:S02]  /*52a0*/  SHFL.BFLY P0, R17, R0, R2, R12 ;  /* 0x0c00000200117389 */ /* 0x000064000000000c */
[----:B01----:R-:W-:Y:S05]  /*52b0*/  ENDCOLLECTIVE ;  /* 0x000000000000791b */ /* 0x003fea0003800000 */
.L_x_173:
[----:B------:R-:W-:Y:S01]  /*52c0*/  MOV R18, R17 ;  /* 0x0000001100127202 */ /* 0x000fe20000000f00 */
[----:B------:R-:W-:Y:S06]  /*52d0*/  BRA `(.L_x_174) ;  /* 0xffffffe400347947 */ /* 0x000fec000383ffff */
.L_x_134:
[----:B------:R-:W-:Y:S01]  /*52e0*/  HFMA2 R12, -RZ, RZ, 0, 1.847743988037109375e-06 ;  /* 0x0000001fff0c7431 */ /* 0x000fe200000001ff */
[----:B------:R-:W-:Y:S01]  /*52f0*/  BSSY B1, `(.L_x_175) ;  /* 0x0000007000017945 */ /* 0x000fe20003800000 */
[----:B------:R-:W-:Y:S01]  /*5300*/  MOV R0, R14 ;  /* 0x0000000e00007202 */ /* 0x000fe20000000f00 */
[----:B------:R-:W-:Y:S01]  /*5310*/  IMAD.MOV.U32 R2, RZ, RZ, 0x4 ;  /* 0x00000004ff027424 */ /* 0x000fe200078e00ff */
[----:B------:R-:W-:-:S07]  /*5320*/  MOV R15, 0xffffffff ;  /* 0xffffffff000f7802 */ /* 0x000fce0000000f00 */
[----:B0-2-4-:R-:W-:Y:S05]  /*5330*/  WARPSYNC.COLLECTIVE R15, `(.L_x_176) ;  /* 0x000000000f087348 */ /* 0x015fea0003c00000 */
[----:B------:R1:W3:Y:S02]  /*5340*/  SHFL.BFLY P0, R17, R0, R2, R12 ;  /* 0x0c00000200117389 */ /* 0x0002e4000000000c */
[----:B01234-:R-:W-:Y:S05]  /*5350*/  ENDCOLLECTIVE ;  /* 0x000000000000791b */ /* 0x01ffea0003800000 */
.L_x_176:
[----:B------:R-:W-:Y:S05]  /*5360*/  BSYNC B1 ;  /* 0x0000000000017941 */ /* 0x000fea0003800000 */
.L_x_175:
[----:B------:R-:W-:Y:S02]  /*5370*/  HFMA2 R2, -RZ, RZ, 0, 2.384185791015625e-07 ;  /* 0x00000004ff027431 */ /* 0x000fe400000001ff */
[----:B------:R-:W-:Y:S01]  /*5380*/  IMAD.MOV.U32 R0, RZ, RZ, R13 ;  /* 0x000000ffff007224 */ /* 0x000fe200078e000d */
[----:B------:R-:W-:Y:S02]  /*5390*/  MOV R12, 0x1f ;  /* 0x0000001f000c7802 */ /* 0x000fe40000000f00 */
[----:B------:R-:W-:Y:S02]  /*53a0*/  MOV R15, 0xffffffff ;  /* 0xffffffff000f7802 */ /* 0x000fe40000000f00 */
[----:B------:R-:W-:-:S07]  /*53b0*/  MOV R16, R17 ;  /* 0x0000001100107202 */ /* 0x000fce0000000f00 */
[----:B------:R-:W-:Y:S05]  /*53c0*/  WARPSYNC.COLLECTIVE R15, `(.L_x_177) ;  /* 0x000000000f087348 */ /* 0x000fea0003c00000 */
[----:B------:R0:W1:Y:S02]  /*53d0*/  SHFL.BFLY P0, R17, R0, R2, R12 ;  /* 0x0c00000200117389 */ /* 0x000064000000000c */
[----:B01----:R-:W-:Y:S05]  /*53e0*/  ENDCOLLECTIVE ;  /* 0x000000000000791b */ /* 0x003fea0003800000 */
.L_x_177:
[----:B------:R-:W-:Y:S01]  /*53f0*/  MOV R0, R10 ;  /* 0x0000000a00007202 */ /* 0x000fe20000000f00 */
[----:B------:R-:W-:-:S07]  /*5400*/  IMAD.MOV.U32 R8, RZ, RZ, R17 ;  /* 0x000000ffff087224 */ /* 0x000fce00078e0011 */
[----:B------:R-:W-:Y:S05]  /*5410*/  WARPSYNC.COLLECTIVE R15, `(.L_x_178) ;  /* 0x000000000f087348 */ /* 0x000fea0003c00000 */
[----:B------:R0:W1:Y:S02]  /*5420*/  SHFL.BFLY P0, R17, R0, R2, R12 ;  /* 0x0c00000200117389 */ /* 0x000064000000000c */
[----:B01----:R-:W-:Y:S05]  /*5430*/  ENDCOLLECTIVE ;  /* 0x000000000000791b */ /* 0x003fea0003800000 */
.L_x_178:
[----:B------:R-:W-:Y:S01]  /*5440*/  MOV R18, R17 ;  /* 0x0000001100127202 */ /* 0x000fe20000000f00 */
[----:B------:R-:W-:Y:S06]  /*5450*/  BRA `(.L_x_179) ;  /* 0xffffffe400b47947 */ /* 0x000fec000383ffff */
.L_x_141:
[----:B------:R-:W-:Y:S01]  /*5460*/  HFMA2 R12, -RZ, RZ, 0, 1.847743988037109375e-06 ;  /* 0x0000001fff0c7431 */ /* 0x000fe200000001ff */
[----:B------:R-:W-:Y:S01]  /*5470*/  BSSY B1, `(.L_x_180) ;  /* 0x0000007000017945 */ /* 0x000fe20003800000 */
[----:B------:R-:W-:Y:S01]  /*5480*/  MOV R0, R11 ;  /* 0x0000000b00007202 */ /* 0x000fe20000000f00 */
[----:B------:R-:W-:Y:S01]  /*5490*/  IMAD.MOV.U32 R2, RZ, RZ, 0x2 ;  /* 0x00000002ff027424 */ /* 0x000fe200078e00ff */
[----:B------:R-:W-:-:S07]  /*54a0*/  MOV R15, 0xffffffff ;  /* 0xffffffff000f7802 */ /* 0x000fce0000000f00 */
[----:B-12-4-:R-:W-:Y:S05]  /*54b0*/  WARPSYNC.COLLECTIVE R15, `(.L_x_181) ;  /* 0x000000000f087348 */ /* 0x016fea0003c00000 */
[----:B------:R0:W3:Y:S02]  /*54c0*/  SHFL.BFLY P0, R17, R0, R2, R12 ;  /* 0x0c00000200117389 */ /* 0x0000e4000000000c */
[----:B01234-:R-:W-:Y:S05]  /*54d0*/  ENDCOLLECTIVE ;  /* 0x000000000000791b */ /* 0x01ffea0003800000 */
.L_x_181:
[----:B------:R-:W-:Y:S05]  /*54e0*/  BSYNC B1 ;  /* 0x0000000000017941 */ /* 0x000fea0003800000 */
.L_x_180:
[----:B------:R-:W-:Y:S02]  /*54f0*/  HFMA2 R2, -RZ, RZ, 0, 1.1920928955078125e-07 ;  /* 0x00000002ff027431 */ /* 0x000fe400000001ff */
[----:B------:R-:W-:Y:S01]  /*5500*/  IMAD.MOV.U32 R0, RZ, RZ, R9 ;  /* 0x000000ffff007224 */ /* 0x000fe200078e0009 */
[----:B------:R-:W-:Y:S02]  /*5510*/  MOV R12, 0x1f ;  /* 0x0000001f000c7802 */ /* 0x000fe40000000f00 */
[----:B------:R-:W-:Y:S02]  /*5520*/  MOV R15, 0xffffffff ;  /* 0xffffffff000f7802 */ /* 0x000fe40000000f00 */
[----:B------:R-:W-:-:S07]  /*5530*/  MOV R16, R17 ;  /* 0x0000001100107202 */ /* 0x000fce0000000f00 */
[----:B------:R-:W-:Y:S05]  /*5540*/  WARPSYNC.COLLECTIVE R15, `(.L_x_182) ;  /* 0x000000000f087348 */ /* 0x000fea0003c00000 */
[----:B------:R0:W1:Y:S02]  /*5550*/  SHFL.BFLY P0, R17, R0, R2, R12 ;  /* 0x0c00000200117389 */ /* 0x000064000000000c */
[----:B01----:R-:W-:Y:S05]  /*5560*/  ENDCOLLECTIVE ;  /* 0x000000000000791b */ /* 0x003fea0003800000 */
.L_x_182:
[----:B------:R-:W-:Y:S01]  /*5570*/  MOV R0, R3 ;  /* 0x0000000300007202 */ /* 0x000fe20000000f00 */
[----:B------:R-:W-:-:S07]  /*5580*/  IMAD.MOV.U32 R8, RZ, RZ, R17 ;  /* 0x000000ffff087224 */ /* 0x000fce00078e0011 */
[----:B------:R-:W-:Y:S05]  /*5590*/  WARPSYNC.COLLECTIVE R15, `(.L_x_183) ;  /* 0x000000000f087348 */ /* 0x000fea0003c00000 */
[----:B------:R0:W1:Y:S02]  /*55a0*/  SHFL.BFLY P0, R17, R0, R2, R12 ;  /* 0x0c00000200117389 */ /* 0x000064000000000c */
[----:B01----:R-:W-:Y:S05]  /*55b0*/  ENDCOLLECTIVE ;  /* 0x000000000000791b */ /* 0x003fea0003800000 */
.L_x_183:
[----:B------:R-:W-:Y:S01]  /*55c0*/  MOV R13, R17 ;  /* 0x00000011000d7202 */ /* 0x000fe20000000f00 */
[----:B------:R-:W-:Y:S06]  /*55d0*/  BRA `(.L_x_184) ;  /* 0xffffffe800387947 */ /* 0x000fec000383ffff */
.L_x_148:
[----:B------:R-:W-:Y:S01]  /*55e0*/  HFMA2 R12, -RZ, RZ, 0, 1.847743988037109375e-06 ;  /* 0x0000001fff0c7431 */ /* 0x000fe200000001ff */
[----:B------:R-:W-:Y:S01]  /*55f0*/  BSSY B1, `(.L_x_185) ;  /* 0x0000007000017945 */ /* 0x000fe20003800000 */
[----:B------:R-:W-:Y:S01]  /*5600*/  MOV R0, R10 ;  /* 0x0000000a00007202 */ /* 0x000fe20000000f00 */
[----:B------:R-:W-:Y:S01]  /*5610*/  IMAD.MOV.U32 R2, RZ, RZ, 0x1 ;  /* 0x00000001ff027424 */ /* 0x000fe200078e00ff */
[----:B------:R-:W-:-:S07]  /*5620*/  MOV R15, 0xffffffff ;  /* 0xffffffff000f7802 */ /* 0x000fce0000000f00 */
[----:B01--4-:R-:W-:Y:S05]  /*5630*/  WARPSYNC.COLLECTIVE R15, `(.L_x_186) ;  /* 0x000000000f087348 */ /* 0x013fea0003c00000 */
[----:B------:R2:W3:Y:S02]  /*5640*/  SHFL.BFLY P0, R17, R0, R2, R12 ;  /* 0x0c00000200117389 */ /* 0x0004e4000000000c */
[----:B01234-:R-:W-:Y:S05]  /*5650*/  ENDCOLLECTIVE ;  /* 0x000000000000791b */ /* 0x01ffea0003800000 */
.L_x_186:
[----:B------:R-:W-:Y:S05]  /*5660*/  BSYNC B1 ;  /* 0x0000000000017941 */ /* 0x000fea0003800000 */
.L_x_185:
[----:B------:R-:W-:Y:S02]  /*5670*/  HFMA2 R2, -RZ, RZ, 0, 5.9604644775390625e-08 ;  /* 0x00000001ff027431 */ /* 0x000fe400000001ff */
[----:B------:R-:W-:Y:S01]  /*5680*/  IMAD.MOV.U32 R0, RZ, RZ, R14 ;  /* 0x000000ffff007224 */ /* 0x000fe200078e000e */
[----:B------:R-:W-:Y:S02]  /*5690*/  MOV R12, 0x1f ;  /* 0x0000001f000c7802 */ /* 0x000fe40000000f00 */
[----:B------:R-:W-:Y:S02]  /*56a0*/  MOV R15, 0xffffffff ;  /* 0xffffffff000f7802 */ /* 0x000fe40000000f00 */
[----:B------:R-:W-:-:S07]  /*56b0*/  MOV R13, R17 ;  /* 0x00000011000d7202 */ /* 0x000fce0000000f00 */
[----:B------:R-:W-:Y:S05]  /*56c0*/  WARPSYNC.COLLECTIVE R15, `(.L_x_187) ;  /* 0x000000000f087348 */ /* 0x000fea0003c00000 */
[----:B------:R0:W1:Y:S02]  /*56d0*/  SHFL.BFLY P0, R17, R0, R2, R12 ;  /* 0x0c00000200117389 */ /* 0x000064000000000c */
[----:B01----:R-:W-:Y:S05]  /*56e0*/  ENDCOLLECTIVE ;  /* 0x000000000000791b */ /* 0x003fea0003800000 */
.L_x_187:
[----:B------:R-:W-:Y:S01]  /*56f0*/  MOV R0, R18 ;  /* 0x0000001200007202 */ /* 0x000fe20000000f00 */
[----:B------:R-:W-:-:S07]  /*5700*/  IMAD.MOV.U32 R8, RZ, RZ, R17 ;  /* 0x000000ffff087224 */ /* 0x000fce00078e0011 */
[----:B------:R-:W-:Y:S05]  /*5710*/  WARPSYNC.COLLECTIVE R15, `(.L_x_188) ;  /* 0x000000000f087348 */ /* 0x000fea0003c00000 */
[----:B------:R0:W1:Y:S02]  /*5720*/  SHFL.BFLY P0, R17, R0, R2, R12 ;  /* 0x0c00000200117389 */ /* 0x000064000000000c */
[----:B01----:R-:W-:Y:S05]  /*5730*/  ENDCOLLECTIVE ;  /* 0x000000000000791b */ /* 0x003fea0003800000 */
.L_x_188:
[----:B------:R-:W-:Y:S01]  /*5740*/  MOV R9, R17 ;  /* 0x0000001100097202 */ /* 0x000fe20000000f00 */
[----:B------:R-:W-:Y:S06]  /*5750*/  BRA `(.L_x_189) ;  /* 0xffffffe800bc7947 */ /* 0x000fec000383ffff */
        .weak           $__internal_1_$__cuda_sm20_rcp_rn_f32_slowpath
        .type           $__internal_1_$__cuda_sm20_rcp_rn_f32_slowpath,@function
        .size           $__internal_1_$__cuda_sm20_rcp_rn_f32_slowpath,($__internal_2_$__cuda_sm3x_div_rn_noftz_f32_slowpath - $__internal_1_$__cuda_sm20_rcp_rn_f32_slowpath)
$__internal_1_$__cuda_sm20_rcp_rn_f32_slowpath:
[----:B------:R-:W-:Y:S01]  /*5760*/  SHF.L.U32 R17, R0, 0x1, RZ ;  /* 0x0000000100117819 */ /* 0x000fe200000006ff */
[----:B------:R-:W-:Y:S03]  /*5770*/  BSSY.RECONVERGENT B4, `(.L_x_190) ;  /* 0x0000030000047945 */ /* 0x000fe60003800200 */
[----:B------:R-:W-:-:S04]  /*5780*/  SHF.R.U32.HI R17, RZ, 0x18, R17 ;  /* 0x00000018ff117819 */ /* 0x000fc80000011611 */
[----:B------:R-:W-:-:S13]  /*5790*/  ISETP.NE.U32.AND P0, PT, R17, RZ, PT ;  /* 0x000000ff1100720c */ /* 0x000fda0003f05070 */
[----:B------:R-:W-:Y:S05]  /*57a0*/  @P0 BRA `(.L_x_191) ;  /* 0x0000000000280947 */ /* 0x000fea0003800000 */
[----:B------:R-:W-:-:S05]  /*57b0*/  IMAD.SHL.U32 R17, R0, 0x2, RZ ;  /* 0x0000000200117824 */ /* 0x000fca00078e00ff */
[----:B------:R-:W-:-:S13]  /*57c0*/  ISETP.NE.AND P0, PT, R17, RZ, PT ;  /* 0x000000ff1100720c */ /* 0x000fda0003f05270 */
[----:B------:R-:W-:Y:S02]  /*57d0*/  @P0 FFMA R17, R0, 1.84467440737095516160e+19, RZ ;  /* 0x5f80000000110823 */ /* 0x000fe400000000ff */
[----:B------:R-:W-:Y:S08]  /*57e0*/  @!P0 MUFU.RCP R0, R0 ;  /* 0x0000000000008308 */ /* 0x000ff00000001000 */
[----:B------:R-:W0:Y:S02]  /*57f0*/  @P0 MUFU.RCP R18, R17 ;  /* 0x0000001100120308 */ /* 0x000e240000001000 */
[----:B0-----:R-:W-:-:S04]  /*5800*/  @P0 FFMA R17, R17, R18, -1 ;  /* 0xbf80000011110423 */ /* 0x001fc80000000012 */
[----:B------:R-:W-:-:S04]  /*5810*/  @P0 FADD.FTZ R17, -R17, -RZ ;  /* 0x800000ff11110221 */ /* 0x000fc80000010100 */
[----:B------:R-:W-:-:S04]  /*5820*/  @P0 FFMA R18, R18, R17, R18 ;  /* 0x0000001112120223 */ /* 0x000fc80000000012 */
[----:B------:R-:W-:Y:S01]  /*5830*/  @P0 FFMA R0, R18, 1.84467440737095516160e+19, RZ ;  /* 0x5f80000012000823 */ /* 0x000fe200000000ff */
[----:B------:R-:W-:Y:S06]  /*5840*/  BRA `(.L_x_192) ;  /* 0x0000000000887947 */ /* 0x000fec0003800000 */
.L_x_191:
[----:B------:R-:W-:-:S04]  /*5850*/  IADD3 R24, PT, PT, R17, -0xfd, RZ ;  /* 0xffffff0311187810 */ /* 0x000fc80007ffe0ff */
[----:B------:R-:W-:-:S13]  /*5860*/  ISETP.GT.U32.AND P0, PT, R24, 0x1, PT ;  /* 0x000000011800780c */ /* 0x000fda0003f04070 */
[----:B------:R-:W-:Y:S05]  /*5870*/  @P0 BRA `(.L_x_193) ;  /* 0x0000000000780947 */ /* 0x000fea0003800000 */
[----:B------:R-:W-:Y:S02]  /*5880*/  LOP3.LUT R19, R0, 0x7fffff, RZ, 0xc0, !PT ;  /* 0x007fffff00137812 */ /* 0x000fe400078ec0ff */
[----:B------:R-:W-:Y:S02]  /*5890*/  IADD3 R17, PT, PT, R17, -0xfc, RZ ;  /* 0xffffff0411117810 */ /* 0x000fe40007ffe0ff */
[----:B------:R-:W-:-:S04]  /*58a0*/  LOP3.LUT R19, R19, 0x3f800000, RZ, 0xfc, !PT ;  /* 0x3f80000013137812 */ /* 0x000fc800078efcff */
[----:B------:R-:W0:Y:S02]  /*58b0*/  MUFU.RCP R18, R19 ;  /* 0x0000001300127308 */ /* 0x000e240000001000 */
[----:B0-----:R-:W-:-:S04]  /*58c0*/  FFMA R19, R19, R18, -1 ;  /* 0xbf80000013137423 */ /* 0x001fc80000000012 */
[----:B------:R-:W-:-:S04]  /*58d0*/  FADD.FTZ R19, -R19, -RZ ;  /* 0x800000ff13137221 */ /* 0x000fc80000010100 */
[CCC-:B------:R-:W-:Y:S01]  /*58e0*/  FFMA.RM R20, R18.reuse, R19.reuse, R18.reuse ;  /* 0x0000001312147223 */ /* 0x1c0fe20000004012 */
[----:B------:R-:W-:Y:S01]  /*58f0*/  FFMA.RP R18, R18, R19, R18 ;  /* 0x0000001312127223 */ /* 0x000fe20000008012 */
[----:B------:R-:W-:-:S04]  /*5900*/  HFMA2 R19, -RZ, RZ, 0, 1.78813934326171875e-07 ;  /* 0x00000003ff137431 */ /* 0x000fc800000001ff */
[C---:B------:R-:W-:Y:S02]  /*5910*/  FSETP.NEU.FTZ.AND P0, PT, R20.reuse, R18, PT ;  /* 0x000000121400720b */ /* 0x040fe40003f1d000 */
[----:B------:R-:W-:Y:S02]  /*5920*/  LOP3.LUT R18, R20, 0x7fffff, RZ, 0xc0, !PT ;  /* 0x007fffff14127812 */ /* 0x000fe400078ec0ff */
[----:B------:R-:W-:Y:S02]  /*5930*/  SHF.L.U32 R19, R19, R24, RZ ;  /* 0x0000001813137219 */ /* 0x000fe400000006ff */
[----:B------:R-:W-:-:S04]  /*5940*/  LOP3.LUT R18, R18, 0x800000, RZ, 0xfc, !PT ;  /* 0x0080000012127812 */ /* 0x000fc800078efcff */
[----:B------:R-:W-:Y:S02]  /*5950*/  LOP3.LUT R25, R19, R18, RZ, 0xc0, !PT ;  /* 0x0000001213197212 */ /* 0x000fe400078ec0ff */
[----:B------:R-:W-:-:S04]  /*5960*/  SEL R19, RZ, 0xffffffff, !P0 ;  /* 0xffffffffff137807 */ /* 0x000fc80004000000 */
[----:B------:R-:W-:Y:S02]  /*5970*/  IADD3 R20, PT, PT, -R19, RZ, RZ ;  /* 0x000000ff13147210 */ /* 0x000fe40007ffe1ff */
[-C--:B------:R-:W-:Y:S02]  /*5980*/  SHF.R.U32.HI R19, RZ, R24.reuse, R25 ;  /* 0x00000018ff137219 */ /* 0x080fe40000011619 */
[--C-:B------:R-:W-:Y:S02]  /*5990*/  LOP3.LUT P1, RZ, R20, R24, R18.reuse, 0xf8, !PT ;  /* 0x0000001814ff7212 */ /* 0x100fe4000782f812 */
[C---:B------:R-:W-:Y:S02]  /*59a0*/  LOP3.LUT P0, RZ, R19.reuse, 0x1, RZ, 0xc0, !PT ;  /* 0x0000000113ff7812 */ /* 0x040fe4000780c0ff */
[----:B------:R-:W-:Y:S02]  /*59b0*/  LOP3.LUT P2, RZ, R19, 0x2, RZ, 0xc0, !PT ;  /* 0x0000000213ff7812 */ /* 0x000fe4000784c0ff */
[----:B------:R-:W-:-:S02]  /*59c0*/  SHF.R.U32.HI R18, RZ, R17, R18 ;  /* 0x00000011ff127219 */ /* 0x000fc40000011612 */
[----:B------:R-:W-:Y:S02]  /*59d0*/  PLOP3.LUT P0, PT, P0, P1, P2, 0xe0, 0x0 ;  /* 0x000000000000781c */ /* 0x000fe40000703c20 */
[----:B------:R-:W-:Y:S02]  /*59e0*/  LOP3.LUT P1, RZ, R0, 0x7fffff, RZ, 0xc0, !PT ;  /* 0x007fffff00ff7812 */ /* 0x000fe4000782c0ff */
[----:B------:R-:W-:-:S05]  /*59f0*/  SEL R19, RZ, 0x1, !P0 ;  /* 0x00000001ff137807 */ /* 0x000fca0004000000 */
[----:B------:R-:W-:-:S05]  /*5a00*/  IMAD.MOV R19, RZ, RZ, -R19 ;  /* 0x000000ffff137224 */ /* 0x000fca00078e0a13 */
[----:B------:R-:W-:-:S13]  /*5a10*/  ISETP.GE.AND P0, PT, R19, RZ, PT ;  /* 0x000000ff1300720c */ /* 0x000fda0003f06270 */
[----:B------:R-:W-:-:S04]  /*5a20*/  @!P0 IADD3 R18, PT, PT, R18, 0x1, RZ ;  /* 0x0000000112128810 */ /* 0x000fc80007ffe0ff */
[----:B------:R-:W-:-:S04]  /*5a30*/  @!P1 SHF.L.U32 R18, R18, 0x1, RZ ;  /* 0x0000000112129819 */ /* 0x000fc800000006ff */
[----:B------:R-:W-:Y:S01]  /*5a40*/  LOP3.LUT R0, R18, 0x80000000, R0, 0xf8, !PT ;  /* 0x8000000012007812 */ /* 0x000fe200078ef800 */
[----:B------:R-:W-:Y:S06]  /*5a50*/  BRA `(.L_x_192) ;  /* 0x0000000000047947 */ /* 0x000fec0003800000 */
.L_x_193:
[----:B------:R-:W0:Y:S02]  /*5a60*/  MUFU.RCP R0, R0 ;  /* 0x0000000000007308 */ /* 0x000e240000001000 */
.L_x_192:
[----:B------:R-:W-:Y:S05]  /*5a70*/  BSYNC.RECONVERGENT B4 ;  /* 0x0000000000047941 */ /* 0x000fea0003800200 */
.L_x_190:
[----:B------:R-:W-:Y:S01]  /*5a80*/  IMAD.MOV.U32 R18, RZ, RZ, R2 ;  /* 0x000000ffff127224 */ /* 0x000fe200078e0002 */
[----:B------:R-:W-:-:S04]  /*5a90*/  MOV R19, 0x0 ;  /* 0x0000000000137802 */ /* 0x000fc80000000f00 */
[----:B0-----:R-:W-:Y:S05]  /*5aa0*/  RET.REL.NODEC R18 `(_Z21normalize_rows_deviceILj1024ELj1EEvjjPKfmPfm) ;  /* 0xffffffa412547950 */ /* 0x001fea0003c3ffff */
        .weak           $__internal_2_$__cuda_sm3x_div_rn_noftz_f32_slowpath
        .type           $__internal_2_$__cuda_sm3x_div_rn_noftz_f32_slowpath,@function
        .size           $__internal_2_$__cuda_sm3x_div_rn_noftz_f32_slowpath,(.L_x_210 - $__internal_2_$__cuda_sm3x_div_rn_noftz_f32_slowpath)
$__internal_2_$__cuda_sm3x_div_rn_noftz_f32_slowpath:
[----:B------:R-:W-:Y:S01]  /*5ab0*/  SHF.R.U32.HI R17, RZ, 0x17, R2 ;  /* 0x00000017ff117819 */ /* 0x000fe20000011602 */
[----:B------:R-:W-:Y:S01]  /*5ac0*/  BSSY.RECONVERGENT B1, `(.L_x_194) ;  /* 0x0000063000017945 */ /* 0x000fe20003800200 */
[----:B------:R-:W-:Y:S02]  /*5ad0*/  SHF.R.U32.HI R20, RZ, 0x17, R0 ;  /* 0x00000017ff147819 */ /* 0x000fe40000011600 */
[----:B------:R-:W-:Y:S02]  /*5ae0*/  LOP3.LUT R17, R17, 0xff, RZ, 0xc0, !PT ;  /* 0x000000ff11117812 */ /* 0x000fe400078ec0ff */
[----:B------:R-:W-:Y:S02]  /*5af0*/  LOP3.LUT R20, R20, 0xff, RZ, 0xc0, !PT ;  /* 0x000000ff14147812 */ /* 0x000fe400078ec0ff */
[----:B------:R-:W-:Y:S02]  /*5b00*/  IADD3 R15, PT, PT, R17, -0x1, RZ ;  /* 0xffffffff110f7810 */ /* 0x000fe40007ffe0ff */
[----:B------:R-:W-:-:S02]  /*5b10*/  IADD3 R16, PT, PT, R20, -0x1, RZ ;  /* 0xffffffff14107810 */ /* 0x000fc40007ffe0ff */
[----:B------:R-:W-:-:S04]  /*5b20*/  ISETP.GT.U32.AND P0, PT, R15, 0xfd, PT ;  /* 0x000000fd0f00780c */ /* 0x000fc80003f04070 */
[----:B------:R-:W-:-:S13]  /*5b30*/  ISETP.GT.U32.OR P0, PT, R16, 0xfd, P0 ;  /* 0x000000fd1000780c */ /* 0x000fda0000704470 */
[----:B------:R-:W-:Y:S01]  /*5b40*/  @!P0 IMAD.MOV.U32 R12, RZ, RZ, RZ ;  /* 0x000000ffff0c8224 */ /* 0x000fe200078e00ff */
[----:B------:R-:W-:Y:S06]  /*5b50*/  @!P0 BRA `(.L_x_195) ;  /* 0x00000000005c8947 */ /* 0x000fec0003800000 */
[----:B------:R-:W-:Y:S02]  /*5b60*/  FSETP.GTU.FTZ.AND P0, PT, |R0|, +INF , PT ;  /* 0x7f8000000000780b */ /* 0x000fe40003f1c200 */
[----:B------:R-:W-:-:S04]  /*5b70*/  FSETP.GTU.FTZ.AND P1, PT, |R2|, +INF , PT ;  /* 0x7f8000000200780b */ /* 0x000fc80003f3c200 */
[----:B------:R-:W-:-:S13]  /*5b80*/  PLOP3.LUT P0, PT, P0, P1, PT, 0xf8, 0x8f ;  /* 0x00000000008f781c */ /* 0x000fda0000703f70 */
[----:B------:R-:W-:Y:S05]  /*5b90*/  @P0 BRA `(.L_x_196) ;  /* 0x0000000400500947 */ /* 0x000fea0003800000 */
[----:B------:R-:W-:-:S13]  /*5ba0*/  LOP3.LUT P0, RZ, R2, 0x7fffffff, R0, 0xc8, !PT ;  /* 0x7fffffff02ff7812 */ /* 0x000fda000780c800 */
[----:B------:R-:W-:Y:S05]  /*5bb0*/  @!P0 BRA `(.L_x_197) ;  /* 0x0000000400408947 */ /* 0x000fea0003800000 */
[----:B------:R-:W-:Y:S02]  /*5bc0*/  FSETP.NEU.FTZ.AND P1, PT, |R0|, +INF , PT ;  /* 0x7f8000000000780b */ /* 0x000fe40003f3d200 */
[----:B------:R-:W-:Y:S02]  /*5bd0*/  FSETP.NEU.FTZ.AND P2, PT, |R2|, +INF , PT ;  /* 0x7f8000000200780b */ /* 0x000fe40003f5d200 */
[----:B------:R-:W-:-:S11]  /*5be0*/  FSETP.NEU.FTZ.AND P0, PT, |R0|, +INF , PT ;  /* 0x7f8000000000780b */ /* 0x000fd60003f1d200 */
[----:B------:R-:W-:Y:S05]  /*5bf0*/  @!P2 BRA !P1, `(.L_x_197) ;  /* 0x000000040030a947 */ /* 0x000fea0004800000 */
[----:B------:R-:W-:-:S04]  /*5c00*/  LOP3.LUT P1, RZ, R0, 0x7fffffff, RZ, 0xc0, !PT ;  /* 0x7fffffff00ff7812 */ /* 0x000fc8000782c0ff */
[----:B------:R-:W-:-:S13]  /*5c10*/  PLOP3.LUT P1, PT, P2, P1, PT, 0x2f, 0xf2 ;  /* 0x0000000000f2781c */ /* 0x000fda0001722577 */
[----:B------:R-:W-:Y:S05]  /*5c20*/  @P1 BRA `(.L_x_198) ;  /* 0x00000004001c1947 */ /* 0x000fea0003800000 */
[----:B------:R-:W-:-:S04]  /*5c30*/  LOP3.LUT P1, RZ, R2, 0x7fffffff, RZ, 0xc0, !PT ;  /* 0x7fffffff02ff7812 */ /* 0x000fc8000782c0ff */
[----:B------:R-:W-:-:S13]  /*5c40*/  PLOP3.LUT P0, PT, P0, P1, PT, 0x2f, 0xf2 ;  /* 0x0000000000f2781c */ /* 0x000fda0000702577 */
[----:B------:R-:W-:Y:S05]  /*5c50*/  @P0 BRA `(.L_x_199) ;  /* 0x0000000400040947 */ /* 0x000fea0003800000 */
[----:B------:R-:W-:Y:S02]  /*5c60*/  ISETP.GE.AND P0, PT, R16, RZ, PT ;  /* 0x000000ff1000720c */ /* 0x000fe40003f06270 */
[----:B------:R-:W-:-:S11]  /*5c70*/  ISETP.GE.AND P1, PT, R15, RZ, PT ;  /* 0x000000ff0f00720c */ /* 0x000fd60003f26270 */
[----:B------:R-:W-:Y:S01]  /*5c80*/  @P0 MOV R12, RZ ;  /* 0x000000ff000c0202 */ /* 0x000fe20000000f00 */
[----:B------:R-:W-:Y:S01]  /*5c90*/  @!P0 FFMA R0, R0, 1.84467440737095516160e+19, RZ ;  /* 0x5f80000000008823 */ /* 0x000fe200000000ff */
[----:B------:R-:W-:Y:S01]  /*5ca0*/  @!P0 MOV R12, 0xffffffc0 ;  /* 0xffffffc0000c8802 */ /* 0x000fe20000000f00 */
[----:B------:R-:W-:-:S03]  /*5cb0*/  @!P1 FFMA R2, R2, 1.84467440737095516160e+19, RZ ;  /* 0x5f80000002029823 */ /* 0x000fc600000000ff */
[----:B------:R-:W-:-:S07]  /*5cc0*/  @!P1 IADD3 R12, PT, PT, R12, 0x40, RZ ;  /* 0x000000400c0c9810 */ /* 0x000fce0007ffe0ff */
.L_x_195:
[----:B------:R-:W-:Y:S01]  /*5cd0*/  LEA R15, R17, 0xc0800000, 0x17 ;  /* 0xc0800000110f7811 */ /* 0x000fe200078eb8ff */
[----:B------:R-:W-:Y:S01]  /*5ce0*/  BSSY.RECONVERGENT B2, `(.L_x_200) ;  /* 0x0000036000027945 */ /* 0x000fe20003800200 */
[----:B------:R-:W-:-:S03]  /*5cf0*/  IADD3 R20, PT, PT, R20, -0x7f, RZ ;  /* 0xffffff8114147810 */ /* 0x000fc60007ffe0ff */
[----:B------:R-:W-:Y:S01]  /*5d00*/  IMAD.IADD R2, R2, 0x1, -R15 ;  /* 0x0000000102027824 */ /* 0x000fe200078e0a0f */
[C---:B------:R-:W-:Y:S01]  /*5d10*/  IADD3 R17, PT, PT, R20.reuse, 0x7f, -R17 ;  /* 0x0000007f14117810 */ /* 0x040fe20007ffe811 */
[----:B------:R-:W-:Y:S02]  /*5d20*/  IMAD R0, R20, -0x800000, R0 ;  /* 0xff80000014007824 */ /* 0x000fe400078e0200 */
[----:B------:R-:W0:Y:S01]  /*5d30*/  MUFU.RCP R15, R2 ;  /* 0x00000002000f7308 */ /* 0x000e220000001000 */
[----:B------:R-:W-:Y:S01]  /*5d40*/  FADD.FTZ R16, -R2, -RZ ;  /* 0x800000ff02107221 */ /* 0x000fe20000010100 */
[----:B------:R-:W-:-:S03]  /*5d50*/  IADD3 R17, PT, PT, R17, R12, RZ ;  /* 0x0000000c11117210 */ /* 0x000fc60007ffe0ff */
[----:B0-----:R-:W-:-:S04]  /*5d60*/  FFMA R2, R15, R16, 1 ;  /* 0x3f8000000f027423 */ /* 0x001fc80000000010 */
[----:B------:R-:W-:-:S04]  /*5d70*/  FFMA R2, R15, R2, R15 ;  /* 0x000000020f027223 */ /* 0x000fc8000000000f */
[----:B------:R-:W-:-:S04]  /*5d80*/  FFMA R15, R0, R2, RZ ;  /* 0x00000002000f7223 */ /* 0x000fc800000000ff */
[----:B------:R-:W-:-:S04]  /*5d90*/  FFMA R21, R16, R15, R0 ;  /* 0x0000000f10157223 */ /* 0x000fc80000000000 */
[----:B------:R-:W-:-:S04]  /*5da0*/  FFMA R15, R2, R21, R15 ;  /* 0x00000015020f7223 */ /* 0x000fc8000000000f */
[----:B------:R-:W-:-:S04]  /*5db0*/  FFMA R0, R16, R15, R0 ;  /* 0x0000000f10007223 */ /* 0x000fc80000000000 */
[----:B------:R-:W-:-:S05]  /*5dc0*/  FFMA R16, R2, R0, R15 ;  /* 0x0000000002107223 */ /* 0x000fca000000000f */
[----:B------:R-:W-:-:S04]  /*5dd0*/  SHF.R.U32.HI R20, RZ, 0x17, R16 ;  /* 0x00000017ff147819 */ /* 0x000fc80000011610 */
[----:B------:R-:W-:-:S04]  /*5de0*/  LOP3.LUT R12, R20, 0xff, RZ, 0xc0, !PT ;  /* 0x000000ff140c7812 */ /* 0x000fc800078ec0ff */
[----:B------:R-:W-:-:S05]  /*5df0*/  IADD3 R12, PT, PT, R12, R17, RZ ;  /* 0x000000110c0c7210 */ /* 0x000fca0007ffe0ff */
[----:B------:R-:W-:-:S05]  /*5e00*/  VIADD R20, R12, 0xffffffff ;  /* 0xffffffff0c147836 */ /* 0x000fca0000000000 */
[----:B------:R-:W-:-:S13]  /*5e10*/  ISETP.GE.U32.AND P0, PT, R20, 0xfe, PT ;  /* 0x000000fe1400780c */ /* 0x000fda0003f06070 */
[----:B------:R-:W-:Y:S05]  /*5e20*/  @!P0 BRA `(.L_x_201) ;  /* 0x0000000000808947 */ /* 0x000fea0003800000 */
[----:B------:R-:W-:-:S13]  /*5e30*/  ISETP.GT.AND P0, PT, R12, 0xfe, PT ;  /* 0x000000fe0c00780c */ /* 0x000fda0003f04270 */
[----:B------:R-:W-:Y:S05]  /*5e40*/  @P0 BRA `(.L_x_202) ;  /* 0x00000000006c0947 */ /* 0x000fea0003800000 */
[----:B------:R-:W-:-:S13]  /*5e50*/  ISETP.GE.AND P0, PT, R12, 0x1, PT ;  /* 0x000000010c00780c */ /* 0x000fda0003f06270 */
[----:B------:R-:W-:Y:S05]  /*5e60*/  @P0 BRA `(.L_x_203) ;  /* 0x0000000000740947 */ /* 0x000fea0003800000 */
[----:B------:R-:W-:Y:S02]  /*5e70*/  ISETP.GE.AND P0, PT, R12, -0x18, PT ;  /* 0xffffffe80c00780c */ /* 0x000fe40003f06270 */
[----:B------:R-:W-:-:S11]  /*5e80*/  LOP3.LUT R16, R16, 0x80000000, RZ, 0xc0, !PT ;  /* 0x8000000010107812 */ /* 0x000fd600078ec0ff */
[----:B------:R-:W-:Y:S05]  /*5e90*/  @!P0 BRA `(.L_x_203) ;  /* 0x0000000000688947 */ /* 0x000fea0003800000 */
[CCC-:B------:R-:W-:Y:S01]  /*5ea0*/  FFMA.RZ R17, R2.reuse, R0.reuse, R15.reuse ;  /* 0x0000000002117223 */ /* 0x1c0fe2000000c00f */
[CCC-:B------:R-:W-:Y:S01]  /*5eb0*/  FFMA.RP R20, R2.reuse, R0.reuse, R15.reuse ;  /* 0x0000000002147223 */ /* 0x1c0fe2000000800f */
[----:B------:R-:W-:Y:S01]  /*5ec0*/  FFMA.RM R15, R2, R0, R15 ;  /* 0x00000000020f7223 */ /* 0x000fe2000000400f */
[C---:B------:R-:W-:Y:S02]  /*5ed0*/  IADD3 R0, PT, PT, R12.reuse, 0x20, RZ ;  /* 0x000000200c007810 */ /* 0x040fe40007ffe0ff */
[----:B------:R-:W-:Y:S02]  /*5ee0*/  LOP3.LUT R17, R17, 0x7fffff, RZ, 0xc0, !PT ;  /* 0x007fffff11117812 */ /* 0x000fe400078ec0ff */
[C---:B------:R-:W-:Y:S02]  /*5ef0*/  ISETP.NE.AND P2, PT, R12.reuse, RZ, PT ;  /* 0x000000ff0c00720c */ /* 0x040fe40003f45270 */
[----:B------:R-:W-:Y:S02]  /*5f00*/  LOP3.LUT R2, R17, 0x800000, RZ, 0xfc, !PT ;  /* 0x0080000011027812 */ /* 0x000fe400078efcff */
[----:B------:R-:W-:-:S02]  /*5f10*/  ISETP.NE.AND P1, PT, R12, RZ, PT ;  /* 0x000000ff0c00720c */ /* 0x000fc40003f25270 */
[----:B------:R-:W-:Y:S02]  /*5f20*/  IADD3 R12, PT, PT, -R12, RZ, RZ ;  /* 0x000000ff0c0c7210 */ /* 0x000fe40007ffe1ff */
[----:B------:R-:W-:Y:S02]  /*5f30*/  SHF.L.U32 R0, R2, R0, RZ ;  /* 0x0000000002007219 */ /* 0x000fe400000006ff */
[----:B------:R-:W-:Y:S02]  /*5f40*/  FSETP.NEU.FTZ.AND P0, PT, R20, R15, PT ;  /* 0x0000000f1400720b */ /* 0x000fe40003f1d000 */
[----:B------:R-:W-:Y:S02]  /*5f50*/  SEL R12, R12, RZ, P2 ;  /* 0x000000ff0c0c7207 */ /* 0x000fe40001000000 */
[----:B------:R-:W-:Y:S02]  /*5f60*/  ISETP.NE.AND P1, PT, R0, RZ, P1 ;  /* 0x000000ff0000720c */ /* 0x000fe40000f25270 */
[----:B------:R-:W-:-:S02]  /*5f70*/  SHF.R.U32.HI R2, RZ, R12, R2 ;  /* 0x0000000cff027219 */ /* 0x000fc40000011602 */
[----:B------:R-:W-:Y:S02]  /*5f80*/  PLOP3.LUT P0, PT, P0, P1, PT, 0xf8, 0x8f ;  /* 0x00000000008f781c */ /* 0x000fe40000703f70 */
[----:B------:R-:W-:Y:S02]  /*5f90*/  SHF.R.U32.HI R0, RZ, 0x1, R2 ;  /* 0x00000001ff007819 */ /* 0x000fe40000011602 */
[----:B------:R-:W-:-:S04]  /*5fa0*/  SEL R12, RZ, 0x1, !P0 ;  /* 0x00000001ff0c7807 */ /* 0x000fc80004000000 */
[----:B------:R-:W-:-:S04]  /*5fb0*/  LOP3.LUT R12, R12, 0x1, R0, 0xf8, !PT ;  /* 0x000000010c0c7812 */ /* 0x000fc800078ef800 */
[----:B------:R-:W-:-:S04]  /*5fc0*/  LOP3.LUT R2, R12, R2, RZ, 0xc0, !PT ;  /* 0x000000020c027212 */ /* 0x000fc800078ec0ff */
[----:B------:R-:W-:-:S04]  /*5fd0*/  IADD3 R0, PT, PT, R0, R2, RZ ;  /* 0x0000000200007210 */ /* 0x000fc80007ffe0ff */
[----:B------:R-:W-:Y:S01]  /*5fe0*/  LOP3.LUT R16, R0, R16, RZ, 0xfc, !PT ;  /* 0x0000001000107212 */ /* 0x000fe200078efcff */
[----:B------:R-:W-:Y:S06]  /*5ff0*/  BRA `(.L_x_203) ;  /* 0x0000000000107947 */ /* 0x000fec0003800000 */
.L_x_202:
[----:B------:R-:W-:-:S04]  /*6000*/  LOP3.LUT R16, R16, 0x80000000, RZ, 0xc0, !PT ;  /* 0x8000000010107812 */ /* 0x000fc800078ec0ff */
[----:B------:R-:W-:Y:S01]  /*6010*/  LOP3.LUT R16, R16, 0x7f800000, RZ, 0xfc, !PT ;  /* 0x7f80000010107812 */ /* 0x000fe200078efcff */
[----:B------:R-:W-:Y:S06]  /*6020*/  BRA `(.L_x_203) ;  /* 0x0000000000047947 */ /* 0x000fec0003800000 */
.L_x_201:
[----:B------:R-:W-:-:S07]  /*6030*/  IMAD R16, R17, 0x800000, R16 ;  /* 0x0080000011107824 */ /* 0x000fce00078e0210 */
.L_x_203:
[----:B------:R-:W-:Y:S05]  /*6040*/  BSYNC.RECONVERGENT B2 ;  /* 0x0000000000027941 */ /* 0x000fea0003800200 */
.L_x_200:
[----:B------:R-:W-:Y:S01]  /*6050*/  MOV R0, R16 ;  /* 0x0000001000007202 */ /* 0x000fe20000000f00 */
[----:B------:R-:W-:Y:S06]  /*6060*/  BRA `(.L_x_204) ;  /* 0x0000000000207947 */ /* 0x000fec0003800000 */
.L_x_199:
[----:B------:R-:W-:-:S04]  /*6070*/  LOP3.LUT R0, R2, 0x80000000, R0, 0x48, !PT ;  /* 0x8000000002007812 */ /* 0x000fc800078e4800 */
[----:B------:R-:W-:Y:S01]  /*6080*/  LOP3.LUT R0, R0, 0x7f800000, RZ, 0xfc, !PT ;  /* 0x7f80000000007812 */ /* 0x000fe200078efcff */
[----:B------:R-:W-:Y:S06]  /*6090*/  BRA `(.L_x_204) ;  /* 0x0000000000147947 */ /* 0x000fec0003800000 */
.L_x_198:
[----:B------:R-:W-:Y:S01]  /*60a0*/  LOP3.LUT R0, R2, 0x80000000, R0, 0x48, !PT ;  /* 0x8000000002007812 */ /* 0x000fe200078e4800 */
[----:B------:R-:W-:Y:S06]  /*60b0*/  BRA `(.L_x_204) ;  /* 0x00000000000c7947 */ /* 0x000fec0003800000 */
.L_x_197:
[----:B------:R-:W0:Y:S01]  /*60c0*/  MUFU.RSQ R0, -QNAN ;  /* 0xffc0000000007908 */ /* 0x000e220000001400 */
[----:B------:R-:W-:Y:S05]  /*60d0*/  BRA `(.L_x_204) ;  /* 0x0000000000047947 */ /* 0x000fea0003800000 */
.L_x_196:
[----:B------:R-:W-:-:S07]  /*60e0*/  FADD.FTZ R0, R0, R2 ;  /* 0x0000000200007221 */ /* 0x000fce0000010000 */
.L_x_204:
[----:B------:R-:W-:Y:S05]  /*60f0*/  BSYNC.RECONVERGENT B1 ;  /* 0x0000000000017941 */ /* 0x000fea0003800200 */
.L_x_194:
[----:B------:R-:W-:Y:S01]  /*6100*/  HFMA2 R17, -RZ, RZ, 0, 0 ;  /* 0x00000000ff117431 */ /* 0x000fe200000001ff */
[----:B------:R-:W-:-:S04]  /*6110*/  MOV R16, R8 ;  /* 0x0000000800107202 */ /* 0x000fc80000000f00 */
[----:B0-----:R-:W-:Y:S05]  /*6120*/  RET.REL.NODEC R16 `(_Z21normalize_rows_deviceILj1024ELj1EEvjjPKfmPfm) ;  /* 0xffffff9c10b47950 */ /* 0x001fea0003c3ffff */
.L_x_205:
        /* <DEDUP_REMOVED lines=13> */
.L_x_210:


//--------------------- .nv.shared._Z30ssyrk_tn_128x128_padded_devicejjPKfPf --------------------------
	.section	.nv.shared._Z30ssyrk_tn_128x128_padded_devicejjPKfPf,"aw",@nobits
	.sectionflags	@""
	.align	16
.nv.shared._Z30ssyrk_tn_128x128_padded_devicejjPKfPf:
	.zero		17408


//--------------------- .nv.shared.reserved.0     --------------------------
	.section	.nv.shared.reserved.0,"aw",@nobits
	.weak		__nv_reservedSMEM_offset_0_alias
	.size		__nv_reservedSMEM_offset_0_alias, 0, 64
	.other		__nv_reservedSMEM_offset_0_alias,@"STO_CUDA_RESERVED_SHARED STV_DEFAULT"
__nv_reservedSMEM_offset_0_alias:
	.zero		0
	.zero		64


//--------------------- .nv.global                --------------------------
	.section	.nv.global,"aw",@nobits
.nv.global:
	.type		_ZN34_INTERNAL_b286b08c_4_k_cu_38196a554cuda3std6ranges3__45__cpo9iter_moveE,@object
	.size		_ZN34_INTERNAL_b286b08c_4_k_cu_38196a554cuda3std6ranges3__45__cpo9iter_moveE,(_ZN34_INTERNAL_b286b08c_4_k_cu_38196a554cuda3std3__436_GLOBAL__N__b286b08c_4_k_cu_38196a556ignoreE - _ZN34_INTERNAL_b286b08c_4_k_cu_38196a554cuda3std6ranges3__45__cpo9iter_moveE)
_ZN34_INTERNAL_b286b08c_4_k_cu_38196a554cuda3std6ranges3__45__cpo9iter_moveE:
	.zero		1
	.type		_ZN34_INTERNAL_b286b08c_4_k_cu_38196a554cuda3std3__436_GLOBAL__N__b286b08c_4_k_cu_38196a556ignoreE,@object
	.size		_ZN34_INTERNAL_b286b08c_4_k_cu_38196a554cuda3std3__436_GLOBAL__N__b286b08c_4_k_cu_38196a556ignoreE,(_ZN34_INTERNAL_b286b08c_4_k_cu_38196a554cuda3std3__45__cpo4cendE - _ZN34_INTERNAL_b286b08c_4_k_cu_38196a554cuda3std3__436_GLOBAL__N__b286b08c_4_k_cu_38196a556ignoreE)
_ZN34_INTERNAL_b286b08c_4_k_cu_38196a554cuda3std3__436_GLOBAL__N__b286b08c_4_k_cu_38196a556ignoreE:
	.zero		1
	.type		_ZN34_INTERNAL_b286b08c_4_k_cu_38196a554cuda3std3__45__cpo4cendE,@object
	.size		_ZN34_INTERNAL_b286b08c_4_k_cu_38196a554cuda3std3__45__cpo4cendE,(_ZN34_INTERNAL_b286b08c_4_k_cu_38196a554cuda3std3__45__cpo3endE - _ZN34_INTERNAL_b286b08c_4_k_cu_38196a554cuda3std3__45__cpo4cendE)
_ZN34_INTERNAL_b286b08c_4_k_cu_38196a554cuda3std3__45__cpo4cendE:
	.zero		1
	.type		_ZN34_INTERNAL_b286b08c_4_k_cu_38196a554cuda3std3__45__cpo3endE,@object
	.size		_ZN34_INTERNAL_b286b08c_4_k_cu_38196a554cuda3std3__45__cpo3endE,(_ZN34_INTERNAL_b286b08c_4_k_cu_38196a554cuda3std3__48in_placeE - _ZN34_INTERNAL_b286b08c_4_k_cu_38196a554cuda3std3__45__cpo3endE)
_ZN34_INTERNAL_b286b08c_4_k_cu_38196a554cuda3std3__45__cpo3endE:
	.zero		1
	.type		_ZN34_INTERNAL_b286b08c_4_k_cu_38196a554cuda3std3__48in_placeE,@object
	.size		_ZN34_INTERNAL_b286b08c_4_k_cu_38196a554cuda3std3__48in_placeE,(_ZN34_INTERNAL_b286b08c_4_k_cu_38196a554cuda3std6ranges3__45__cpo7advanceE - _ZN34_INTERNAL_b286b08c_4_k_cu_38196a554cuda3std3__48in_placeE)
_ZN34_INTERNAL_b286b08c_4_k_cu_38196a554cuda3std3__48in_placeE:
	.zero		1
	.type		_ZN34_INTERNAL_b286b08c_4_k_cu_38196a554cuda3std6ranges3__45__cpo7advanceE,@object
	.size		_ZN34_INTERNAL_b286b08c_4_k_cu_38196a554cuda3std6ranges3__45__cpo7advanceE,(_ZN34_INTERNAL_b286b08c_4_k_cu_38196a554cuda3std3__45__cpo5beginE - _ZN34_INTERNAL_b286b08c_4_k_cu_38196a554cuda3std6ranges3__45__cpo7advanceE)
_ZN34_INTERNAL_b286b08c_4_k_cu_38196a554cuda3std6ranges3__45__cpo7advanceE:
	.zero		1
	.type		_ZN34_INTERNAL_b286b08c_4_k_cu_38196a554cuda3std3__45__cpo5beginE,@object
	.size		_ZN34_INTERNAL_b286b08c_4_k_cu_38196a554cuda3std3__45__cpo5beginE,(_ZN34_INTERNAL_b286b08c_4_k_cu_38196a554cuda3std3__419piecewise_constructE - _ZN34_INTERNAL_b286b08c_4_k_cu_38196a554cuda3std3__45__cpo5beginE)
_ZN34_INTERNAL_b286b08c_4_k_cu_38196a554cuda3std3__45__cpo5beginE:
	.zero		1
	.type		_ZN34_INTERNAL_b286b08c_4_k_cu_38196a554cuda3std3__419piecewise_constructE,@object
	.size		_ZN34_INTERNAL_b286b08c_4_k_cu_38196a554cuda3std3__419piecewise_constructE,(_ZN34_INTERNAL_b286b08c_4_k_cu_38196a554cuda3std3__45__cpo6cbeginE - _ZN34_INTERNAL_b286b08c_4_k_cu_38196a554cuda3std3__419piecewise_constructE)
_ZN34_INTERNAL_b286b08c_4_k_cu_38196a554cuda3std3__419piecewise_constructE:
	.zero		1
	.type		_ZN34_INTERNAL_b286b08c_4_k_cu_38196a554cuda3std3__45__cpo6cbeginE,@object
	.size		_ZN34_INTERNAL_b286b08c_4_k_cu_38196a554cuda3std3__45__cpo6cbeginE,(_ZN34_INTERNAL_b286b08c_4_k_cu_38196a554cuda3std6ranges3__45__cpo4swapE - _ZN34_INTERNAL_b286b08c_4_k_cu_38196a554cuda3std3__45__cpo6cbeginE)
_ZN34_INTERNAL_b286b08c_4_k_cu_38196a554cuda3std3__45__cpo6cbeginE:
	.zero		1
	.type		_ZN34_INTERNAL_b286b08c_4_k_cu_38196a554cuda3std6ranges3__45__cpo4swapE,@object
	.size		_ZN34_INTERNAL_b286b08c_4_k_cu_38196a554cuda3std6ranges3__45__cpo4swapE,(.L_7 - _ZN34_INTERNAL_b286b08c_4_k_cu_38196a554cuda3std6ranges3__45__cpo4swapE)
_ZN34_INTERNAL_b286b08c_4_k_cu_38196a554cuda3std6ranges3__45__cpo4swapE:
	.zero		1
.L_7:


//--------------------- .nv.shared._Z16transpose_deviceILj256EEvPKfmPfm --------------------------
	.section	.nv.shared._Z16transpose_deviceILj256EEvPKfmPfm,"aw",@nobits
	.sectionflags	@""
	.align	4
.nv.shared._Z16transpose_deviceILj256EEvPKfmPfm:
	.zero		5248


//--------------------- .nv.constant0._Z30ssyrk_tn_128x128_padded_devicejjPKfPf --------------------------
	.section	.nv.constant0._Z30ssyrk_tn_128x128_padded_devicejjPKfPf,"a",@progbits
	.sectionflags	@""
	.align	4
.nv.constant0._Z30ssyrk_tn_128x128_padded_devicejjPKfPf:
	.zero		920


//--------------------- .nv.constant0._Z16transpose_deviceILj256EEvPKfmPfm --------------------------
	.section	.nv.constant0._Z16transpose_deviceILj256EEvPKfmPfm,"a",@progbits
	.sectionflags	@""
	.align	4
.nv.constant0._Z16transpose_deviceILj256EEvPKfmPfm:
	.zero		928


//--------------------- .nv.constant0._Z21normalize_rows_deviceILj1024ELj1EEvjjPKfmPfm --------------------------
	.section	.nv.constant0._Z21normalize_rows_deviceILj1024ELj1EEvjjPKfmPfm,"a",@progbits
	.sectionflags	@""
	.align	4
.nv.constant0._Z21normalize_rows_deviceILj1024ELj1EEvjjPKfmPfm:
	.zero		936


//--------------------- SYMBOLS --------------------------

	.type		.nv.reservedSmem.offset0,@object
	.size		.nv.reservedSmem.offset0,0x4
	.type		.nv.reservedSmem.cap,@object
	.size		.nv.reservedSmem.cap,0x4
